//
// Generated by NVIDIA NVVM Compiler
//
// Compiler Build ID: CL-36424714
// Cuda compilation tools, release 13.0, V13.0.88
// Based on NVVM 20.0.0
//

.version 9.0
.target sm_100
.address_size 64

	// .globl	_Z16normalize_kernelPfii

.visible .entry _Z16normalize_kernelPfii(
	.param .u64 .ptr .align 1 _Z16normalize_kernelPfii_param_0,
	.param .u32 _Z16normalize_kernelPfii_param_1,
	.param .u32 _Z16normalize_kernelPfii_param_2
)
{
	.reg .pred 	%p<20>;
	.reg .b32 	%r<69>;
	.reg .b32 	%f<143>;
	.reg .b64 	%rd<21>;

	ld.param.u64 	%rd4, [_Z16normalize_kernelPfii_param_0];
	ld.param.u32 	%r45, [_Z16normalize_kernelPfii_param_1];
	ld.param.u32 	%r44, [_Z16normalize_kernelPfii_param_2];
	cvta.to.global.u64 	%rd1, %rd4;
	mov.u32 	%r46, %ctaid.x;
	mov.u32 	%r47, %ntid.x;
	mov.u32 	%r48, %tid.x;
	mad.lo.s32 	%r1, %r46, %r47, %r48;
	setp.ge.s32 	%p1, %r1, %r45;
	@%p1 bra 	$L__BB0_27;
	setp.lt.s32 	%p2, %r44, 1;
	mov.f32 	%f142, 0f00000000;
	@%p2 bra 	$L__BB0_14;
	mul.lo.s32 	%r2, %r44, %r1;
	and.b32  	%r3, %r44, 15;
	setp.lt.u32 	%p3, %r44, 16;
	mov.f32 	%f142, 0f00000000;
	mov.b32 	%r58, 0;
	@%p3 bra 	$L__BB0_5;
	and.b32  	%r58, %r44, 2147483632;
	neg.s32 	%r56, %r58;
	add.s64 	%rd2, %rd1, 32;
	mov.f32 	%f142, 0f00000000;
	mov.u32 	%r55, %r2;
$L__BB0_4:
	.pragma "nounroll";
	mul.wide.s32 	%rd5, %r55, 4;
	add.s64 	%rd6, %rd2, %rd5;
	ld.global.f32 	%f19, [%rd6+-32];
	fma.rn.f32 	%f20, %f19, %f19, %f142;
	ld.global.f32 	%f21, [%rd6+-28];
	fma.rn.f32 	%f22, %f21, %f21, %f20;
	ld.global.f32 	%f23, [%rd6+-24];
	fma.rn.f32 	%f24, %f23, %f23, %f22;
	ld.global.f32 	%f25, [%rd6+-20];
	fma.rn.f32 	%f26, %f25, %f25, %f24;
	ld.global.f32 	%f27, [%rd6+-16];
	fma.rn.f32 	%f28, %f27, %f27, %f26;
	ld.global.f32 	%f29, [%rd6+-12];
	fma.rn.f32 	%f30, %f29, %f29, %f28;
	ld.global.f32 	%f31, [%rd6+-8];
	fma.rn.f32 	%f32, %f31, %f31, %f30;
	ld.global.f32 	%f33, [%rd6+-4];
	fma.rn.f32 	%f34, %f33, %f33, %f32;
	ld.global.f32 	%f35, [%rd6];
	fma.rn.f32 	%f36, %f35, %f35, %f34;
	ld.global.f32 	%f37, [%rd6+4];
	fma.rn.f32 	%f38, %f37, %f37, %f36;
	ld.global.f32 	%f39, [%rd6+8];
	fma.rn.f32 	%f40, %f39, %f39, %f38;
	ld.global.f32 	%f41, [%rd6+12];
	fma.rn.f32 	%f42, %f41, %f41, %f40;
	ld.global.f32 	%f43, [%rd6+16];
	fma.rn.f32 	%f44, %f43, %f43, %f42;
	ld.global.f32 	%f45, [%rd6+20];
	fma.rn.f32 	%f46, %f45, %f45, %f44;
	ld.global.f32 	%f47, [%rd6+24];
	fma.rn.f32 	%f48, %f47, %f47, %f46;
	ld.global.f32 	%f49, [%rd6+28];
	fma.rn.f32 	%f142, %f49, %f49, %f48;
	add.s32 	%r56, %r56, 16;
	add.s32 	%r55, %r55, 16;
	setp.ne.s32 	%p4, %r56, 0;
	@%p4 bra 	$L__BB0_4;
$L__BB0_5:
	setp.eq.s32 	%p5, %r3, 0;
	@%p5 bra 	$L__BB0_14;
	and.b32  	%r11, %r44, 7;
	setp.lt.u32 	%p6, %r3, 8;
	@%p6 bra 	$L__BB0_8;
	add.s32 	%r50, %r58, %r2;
	mul.wide.s32 	%rd7, %r50, 4;
	add.s64 	%rd8, %rd1, %rd7;
	ld.global.f32 	%f51, [%rd8];
	fma.rn.f32 	%f52, %f51, %f51, %f142;
	ld.global.f32 	%f53, [%rd8+4];
	fma.rn.f32 	%f54, %f53, %f53, %f52;
	ld.global.f32 	%f55, [%rd8+8];
	fma.rn.f32 	%f56, %f55, %f55, %f54;
	ld.global.f32 	%f57, [%rd8+12];
	fma.rn.f32 	%f58, %f57, %f57, %f56;
	ld.global.f32 	%f59, [%rd8+16];
	fma.rn.f32 	%f60, %f59, %f59, %f58;
	ld.global.f32 	%f61, [%rd8+20];
	fma.rn.f32 	%f62, %f61, %f61, %f60;
	ld.global.f32 	%f63, [%rd8+24];
	fma.rn.f32 	%f64, %f63, %f63, %f62;
	ld.global.f32 	%f65, [%rd8+28];
	fma.rn.f32 	%f142, %f65, %f65, %f64;
	add.s32 	%r58, %r58, 8;
$L__BB0_8:
	setp.eq.s32 	%p7, %r11, 0;
	@%p7 bra 	$L__BB0_14;
	and.b32  	%r14, %r44, 3;
	setp.lt.u32 	%p8, %r11, 4;
	@%p8 bra 	$L__BB0_11;
	add.s32 	%r51, %r58, %r2;
	mul.wide.s32 	%rd9, %r51, 4;
	add.s64 	%rd10, %rd1, %rd9;
	ld.global.f32 	%f67, [%rd10];
	fma.rn.f32 	%f68, %f67, %f67, %f142;
	ld.global.f32 	%f69, [%rd10+4];
	fma.rn.f32 	%f70, %f69, %f69, %f68;
	ld.global.f32 	%f71, [%rd10+8];
	fma.rn.f32 	%f72, %f71, %f71, %f70;
	ld.global.f32 	%f73, [%rd10+12];
	fma.rn.f32 	%f142, %f73, %f73, %f72;
	add.s32 	%r58, %r58, 4;
$L__BB0_11:
	setp.eq.s32 	%p9, %r14, 0;
	@%p9 bra 	$L__BB0_14;
	add.s32 	%r61, %r58, %r2;
	neg.s32 	%r60, %r14;
$L__BB0_13:
	.pragma "nounroll";
	mul.wide.s32 	%rd11, %r61, 4;
	add.s64 	%rd12, %rd1, %rd11;
	ld.global.f32 	%f74, [%rd12];
	fma.rn.f32 	%f142, %f74, %f74, %f142;
	add.s32 	%r61, %r61, 1;
	add.s32 	%r60, %r60, 1;
	setp.ne.s32 	%p10, %r60, 0;
	@%p10 bra 	$L__BB0_13;
$L__BB0_14:
	setp.lt.s32 	%p11, %r44, 1;
	sqrt.rn.f32 	%f75, %f142;
	add.f32 	%f14, %f75, 0f322BCC77;
	@%p11 bra 	$L__BB0_27;
	mul.lo.s32 	%r23, %r44, %r1;
	and.b32  	%r24, %r44, 15;
	setp.lt.u32 	%p12, %r44, 16;
	mov.b32 	%r65, 0;
	@%p12 bra 	$L__BB0_18;
	and.b32  	%r65, %r44, 2147483632;
	neg.s32 	%r63, %r65;
	add.s64 	%rd3, %rd1, 32;
	mov.u32 	%r62, %r23;
$L__BB0_17:
	.pragma "nounroll";
	mul.wide.s32 	%rd13, %r62, 4;
	add.s64 	%rd14, %rd3, %rd13;
	ld.global.f32 	%f76, [%rd14+-32];
	div.rn.f32 	%f77, %f76, %f14;
	st.global.f32 	[%rd14+-32], %f77;
	ld.global.f32 	%f78, [%rd14+-28];
	div.rn.f32 	%f79, %f78, %f14;
	st.global.f32 	[%rd14+-28], %f79;
	ld.global.f32 	%f80, [%rd14+-24];
	div.rn.f32 	%f81, %f80, %f14;
	st.global.f32 	[%rd14+-24], %f81;
	ld.global.f32 	%f82, [%rd14+-20];
	div.rn.f32 	%f83, %f82, %f14;
	st.global.f32 	[%rd14+-20], %f83;
	ld.global.f32 	%f84, [%rd14+-16];
	div.rn.f32 	%f85, %f84, %f14;
	st.global.f32 	[%rd14+-16], %f85;
	ld.global.f32 	%f86, [%rd14+-12];
	div.rn.f32 	%f87, %f86, %f14;
	st.global.f32 	[%rd14+-12], %f87;
	ld.global.f32 	%f88, [%rd14+-8];
	div.rn.f32 	%f89, %f88, %f14;
	st.global.f32 	[%rd14+-8], %f89;
	ld.global.f32 	%f90, [%rd14+-4];
	div.rn.f32 	%f91, %f90, %f14;
	st.global.f32 	[%rd14+-4], %f91;
	ld.global.f32 	%f92, [%rd14];
	div.rn.f32 	%f93, %f92, %f14;
	st.global.f32 	[%rd14], %f93;
	ld.global.f32 	%f94, [%rd14+4];
	div.rn.f32 	%f95, %f94, %f14;
	st.global.f32 	[%rd14+4], %f95;
	ld.global.f32 	%f96, [%rd14+8];
	div.rn.f32 	%f97, %f96, %f14;
	st.global.f32 	[%rd14+8], %f97;
	ld.global.f32 	%f98, [%rd14+12];
	div.rn.f32 	%f99, %f98, %f14;
	st.global.f32 	[%rd14+12], %f99;
	ld.global.f32 	%f100, [%rd14+16];
	div.rn.f32 	%f101, %f100, %f14;
	st.global.f32 	[%rd14+16], %f101;
	ld.global.f32 	%f102, [%rd14+20];
	div.rn.f32 	%f103, %f102, %f14;
	st.global.f32 	[%rd14+20], %f103;
	ld.global.f32 	%f104, [%rd14+24];
	div.rn.f32 	%f105, %f104, %f14;
	st.global.f32 	[%rd14+24], %f105;
	ld.global.f32 	%f106, [%rd14+28];
	div.rn.f32 	%f107, %f106, %f14;
	st.global.f32 	[%rd14+28], %f107;
	add.s32 	%r63, %r63, 16;
	add.s32 	%r62, %r62, 16;
	setp.ne.s32 	%p13, %r63, 0;
	@%p13 bra 	$L__BB0_17;
$L__BB0_18:
	setp.eq.s32 	%p14, %r24, 0;
	@%p14 bra 	$L__BB0_27;
	and.b32  	%r32, %r44, 7;
	setp.lt.u32 	%p15, %r24, 8;
	@%p15 bra 	$L__BB0_21;
	add.s32 	%r53, %r65, %r23;
	mul.wide.s32 	%rd15, %r53, 4;
	add.s64 	%rd16, %rd1, %rd15;
	ld.global.f32 	%f108, [%rd16];
	div.rn.f32 	%f109, %f108, %f14;
	st.global.f32 	[%rd16], %f109;
	ld.global.f32 	%f110, [%rd16+4];
	div.rn.f32 	%f111, %f110, %f14;
	st.global.f32 	[%rd16+4], %f111;
	ld.global.f32 	%f112, [%rd16+8];
	div.rn.f32 	%f113, %f112, %f14;
	st.global.f32 	[%rd16+8], %f113;
	ld.global.f32 	%f114, [%rd16+12];
	div.rn.f32 	%f115, %f114, %f14;
	st.global.f32 	[%rd16+12], %f115;
	ld.global.f32 	%f116, [%rd16+16];
	div.rn.f32 	%f117, %f116, %f14;
	st.global.f32 	[%rd16+16], %f117;
	ld.global.f32 	%f118, [%rd16+20];
	div.rn.f32 	%f119, %f118, %f14;
	st.global.f32 	[%rd16+20], %f119;
	ld.global.f32 	%f120, [%rd16+24];
	div.rn.f32 	%f121, %f120, %f14;
	st.global.f32 	[%rd16+24], %f121;
	ld.global.f32 	%f122, [%rd16+28];
	div.rn.f32 	%f123, %f122, %f14;
	st.global.f32 	[%rd16+28], %f123;
	add.s32 	%r65, %r65, 8;
$L__BB0_21:
	setp.eq.s32 	%p16, %r32, 0;
	@%p16 bra 	$L__BB0_27;
	and.b32  	%r35, %r44, 3;
	setp.lt.u32 	%p17, %r32, 4;
	@%p17 bra 	$L__BB0_24;
	add.s32 	%r54, %r65, %r23;
	mul.wide.s32 	%rd17, %r54, 4;
	add.s64 	%rd18, %rd1, %rd17;
	ld.global.f32 	%f124, [%rd18];
	div.rn.f32 	%f125, %f124, %f14;
	st.global.f32 	[%rd18], %f125;
	ld.global.f32 	%f126, [%rd18+4];
	div.rn.f32 	%f127, %f126, %f14;
	st.global.f32 	[%rd18+4], %f127;
	ld.global.f32 	%f128, [%rd18+8];
	div.rn.f32 	%f129, %f128, %f14;
	st.global.f32 	[%rd18+8], %f129;
	ld.global.f32 	%f130, [%rd18+12];
	div.rn.f32 	%f131, %f130, %f14;
	st.global.f32 	[%rd18+12], %f131;
	add.s32 	%r65, %r65, 4;
$L__BB0_24:
	setp.eq.s32 	%p18, %r35, 0;
	@%p18 bra 	$L__BB0_27;
	add.s32 	%r68, %r65, %r23;
	neg.s32 	%r67, %r35;
$L__BB0_26:
	.pragma "nounroll";
	mul.wide.s32 	%rd19, %r68, 4;
	add.s64 	%rd20, %rd1, %rd19;
	ld.global.f32 	%f132, [%rd20];
	div.rn.f32 	%f133, %f132, %f14;
	st.global.f32 	[%rd20], %f133;
	add.s32 	%r68, %r68, 1;
	add.s32 	%r67, %r67, 1;
	setp.ne.s32 	%p19, %r67, 0;
	@%p19 bra 	$L__BB0_26;
$L__BB0_27:
	ret;

}
	// .globl	_Z22cosine_distance_kernelPKfS0_Pfiii
.visible .entry _Z22cosine_distance_kernelPKfS0_Pfiii(
	.param .u64 .ptr .align 1 _Z22cosine_distance_kernelPKfS0_Pfiii_param_0,
	.param .u64 .ptr .align 1 _Z22cosine_distance_kernelPKfS0_Pfiii_param_1,
	.param .u64 .ptr .align 1 _Z22cosine_distance_kernelPKfS0_Pfiii_param_2,
	.param .u32 _Z22cosine_distance_kernelPKfS0_Pfiii_param_3,
	.param .u32 _Z22cosine_distance_kernelPKfS0_Pfiii_param_4,
	.param .u32 _Z22cosine_distance_kernelPKfS0_Pfiii_param_5
)
{
	.reg .pred 	%p<13>;
	.reg .b32 	%r<50>;
	.reg .b32 	%f<114>;
	.reg .b64 	%rd<43>;

	ld.param.u64 	%rd11, [_Z22cosine_distance_kernelPKfS0_Pfiii_param_0];
	ld.param.u64 	%rd12, [_Z22cosine_distance_kernelPKfS0_Pfiii_param_1];
	ld.param.u64 	%rd10, [_Z22cosine_distance_kernelPKfS0_Pfiii_param_2];
	ld.param.u32 	%r27, [_Z22cosine_distance_kernelPKfS0_Pfiii_param_3];
	ld.param.u32 	%r28, [_Z22cosine_distance_kernelPKfS0_Pfiii_param_4];
	ld.param.u32 	%r26, [_Z22cosine_distance_kernelPKfS0_Pfiii_param_5];
	cvta.to.global.u64 	%rd1, %rd12;
	cvta.to.global.u64 	%rd2, %rd11;
	mov.u32 	%r29, %ctaid.x;
	mov.u32 	%r30, %ntid.x;
	mov.u32 	%r31, %tid.x;
	mad.lo.s32 	%r1, %r29, %r30, %r31;
	mov.u32 	%r32, %ctaid.y;
	mov.u32 	%r33, %ntid.y;
	mov.u32 	%r34, %tid.y;
	mad.lo.s32 	%r35, %r32, %r33, %r34;
	setp.ge.s32 	%p1, %r1, %r27;
	setp.ge.s32 	%p2, %r35, %r28;
	or.pred  	%p3, %p1, %p2;
	@%p3 bra 	$L__BB1_15;
	setp.lt.s32 	%p4, %r26, 1;
	mov.f32 	%f113, 0f00000000;
	@%p4 bra 	$L__BB1_14;
	mul.lo.s32 	%r3, %r26, %r1;
	mul.lo.s32 	%r4, %r26, %r35;
	and.b32  	%r5, %r26, 15;
	setp.lt.u32 	%p5, %r26, 16;
	mov.f32 	%f113, 0f00000000;
	mov.b32 	%r46, 0;
	@%p5 bra 	$L__BB1_5;
	and.b32  	%r46, %r26, 2147483632;
	neg.s32 	%r44, %r46;
	add.s64 	%rd3, %rd2, 32;
	mul.wide.u32 	%rd13, %r4, 4;
	add.s64 	%rd14, %rd13, %rd1;
	add.s64 	%rd41, %rd14, 32;
	mov.f32 	%f113, 0f00000000;
	mov.u32 	%r43, %r3;
$L__BB1_4:
	.pragma "nounroll";
	mul.wide.s32 	%rd15, %r43, 4;
	add.s64 	%rd16, %rd3, %rd15;
	ld.global.f32 	%f18, [%rd16+-32];
	ld.global.f32 	%f19, [%rd41+-32];
	fma.rn.f32 	%f20, %f18, %f19, %f113;
	ld.global.f32 	%f21, [%rd16+-28];
	ld.global.f32 	%f22, [%rd41+-28];
	fma.rn.f32 	%f23, %f21, %f22, %f20;
	ld.global.f32 	%f24, [%rd16+-24];
	ld.global.f32 	%f25, [%rd41+-24];
	fma.rn.f32 	%f26, %f24, %f25, %f23;
	ld.global.f32 	%f27, [%rd16+-20];
	ld.global.f32 	%f28, [%rd41+-20];
	fma.rn.f32 	%f29, %f27, %f28, %f26;
	ld.global.f32 	%f30, [%rd16+-16];
	ld.global.f32 	%f31, [%rd41+-16];
	fma.rn.f32 	%f32, %f30, %f31, %f29;
	ld.global.f32 	%f33, [%rd16+-12];
	ld.global.f32 	%f34, [%rd41+-12];
	fma.rn.f32 	%f35, %f33, %f34, %f32;
	ld.global.f32 	%f36, [%rd16+-8];
	ld.global.f32 	%f37, [%rd41+-8];
	fma.rn.f32 	%f38, %f36, %f37, %f35;
	ld.global.f32 	%f39, [%rd16+-4];
	ld.global.f32 	%f40, [%rd41+-4];
	fma.rn.f32 	%f41, %f39, %f40, %f38;
	ld.global.f32 	%f42, [%rd16];
	ld.global.f32 	%f43, [%rd41];
	fma.rn.f32 	%f44, %f42, %f43, %f41;
	ld.global.f32 	%f45, [%rd16+4];
	ld.global.f32 	%f46, [%rd41+4];
	fma.rn.f32 	%f47, %f45, %f46, %f44;
	ld.global.f32 	%f48, [%rd16+8];
	ld.global.f32 	%f49, [%rd41+8];
	fma.rn.f32 	%f50, %f48, %f49, %f47;
	ld.global.f32 	%f51, [%rd16+12];
	ld.global.f32 	%f52, [%rd41+12];
	fma.rn.f32 	%f53, %f51, %f52, %f50;
	ld.global.f32 	%f54, [%rd16+16];
	ld.global.f32 	%f55, [%rd41+16];
	fma.rn.f32 	%f56, %f54, %f55, %f53;
	ld.global.f32 	%f57, [%rd16+20];
	ld.global.f32 	%f58, [%rd41+20];
	fma.rn.f32 	%f59, %f57, %f58, %f56;
	ld.global.f32 	%f60, [%rd16+24];
	ld.global.f32 	%f61, [%rd41+24];
	fma.rn.f32 	%f62, %f60, %f61, %f59;
	ld.global.f32 	%f63, [%rd16+28];
	ld.global.f32 	%f64, [%rd41+28];
	fma.rn.f32 	%f113, %f63, %f64, %f62;
	add.s32 	%r44, %r44, 16;
	add.s32 	%r43, %r43, 16;
	add.s64 	%rd41, %rd41, 64;
	setp.ne.s32 	%p6, %r44, 0;
	@%p6 bra 	$L__BB1_4;
$L__BB1_5:
	setp.eq.s32 	%p7, %r5, 0;
	@%p7 bra 	$L__BB1_14;
	and.b32  	%r13, %r26, 7;
	setp.lt.u32 	%p8, %r5, 8;
	@%p8 bra 	$L__BB1_8;
	add.s32 	%r37, %r46, %r3;
	mul.wide.s32 	%rd17, %r37, 4;
	add.s64 	%rd18, %rd2, %rd17;
	ld.global.f32 	%f66, [%rd18];
	add.s32 	%r38, %r46, %r4;
	mul.wide.u32 	%rd19, %r38, 4;
	add.s64 	%rd20, %rd1, %rd19;
	ld.global.f32 	%f67, [%rd20];
	fma.rn.f32 	%f68, %f66, %f67, %f113;
	ld.global.f32 	%f69, [%rd18+4];
	cvt.u64.u32 	%rd21, %r4;
	cvt.u64.u32 	%rd22, %r46;
	add.s64 	%rd23, %rd22, %rd21;
	shl.b64 	%rd24, %rd23, 2;
	add.s64 	%rd25, %rd1, %rd24;
	ld.global.f32 	%f70, [%rd25+4];
	fma.rn.f32 	%f71, %f69, %f70, %f68;
	ld.global.f32 	%f72, [%rd18+8];
	ld.global.f32 	%f73, [%rd25+8];
	fma.rn.f32 	%f74, %f72, %f73, %f71;
	ld.global.f32 	%f75, [%rd18+12];
	ld.global.f32 	%f76, [%rd25+12];
	fma.rn.f32 	%f77, %f75, %f76, %f74;
	ld.global.f32 	%f78, [%rd18+16];
	ld.global.f32 	%f79, [%rd25+16];
	fma.rn.f32 	%f80, %f78, %f79, %f77;
	ld.global.f32 	%f81, [%rd18+20];
	ld.global.f32 	%f82, [%rd25+20];
	fma.rn.f32 	%f83, %f81, %f82, %f80;
	ld.global.f32 	%f84, [%rd18+24];
	ld.global.f32 	%f85, [%rd25+24];
	fma.rn.f32 	%f86, %f84, %f85, %f83;
	ld.global.f32 	%f87, [%rd18+28];
	ld.global.f32 	%f88, [%rd25+28];
	fma.rn.f32 	%f113, %f87, %f88, %f86;
	add.s32 	%r46, %r46, 8;
$L__BB1_8:
	setp.eq.s32 	%p9, %r13, 0;
	@%p9 bra 	$L__BB1_14;
	and.b32  	%r16, %r26, 3;
	setp.lt.u32 	%p10, %r13, 4;
	@%p10 bra 	$L__BB1_11;
	add.s32 	%r39, %r46, %r3;
	mul.wide.s32 	%rd26, %r39, 4;
	add.s64 	%rd27, %rd2, %rd26;
	ld.global.f32 	%f90, [%rd27];
	add.s32 	%r40, %r46, %r4;
	mul.wide.u32 	%rd28, %r40, 4;
	add.s64 	%rd29, %rd1, %rd28;
	ld.global.f32 	%f91, [%rd29];
	fma.rn.f32 	%f92, %f90, %f91, %f113;
	ld.global.f32 	%f93, [%rd27+4];
	cvt.u64.u32 	%rd30, %r4;
	cvt.u64.u32 	%rd31, %r46;
	add.s64 	%rd32, %rd31, %rd30;
	shl.b64 	%rd33, %rd32, 2;
	add.s64 	%rd34, %rd1, %rd33;
	ld.global.f32 	%f94, [%rd34+4];
	fma.rn.f32 	%f95, %f93, %f94, %f92;
	ld.global.f32 	%f96, [%rd27+8];
	ld.global.f32 	%f97, [%rd34+8];
	fma.rn.f32 	%f98, %f96, %f97, %f95;
	ld.global.f32 	%f99, [%rd27+12];
	ld.global.f32 	%f100, [%rd34+12];
	fma.rn.f32 	%f113, %f99, %f100, %f98;
	add.s32 	%r46, %r46, 4;
$L__BB1_11:
	setp.eq.s32 	%p11, %r16, 0;
	@%p11 bra 	$L__BB1_14;
	add.s32 	%r41, %r46, %r4;
	mul.wide.u32 	%rd35, %r41, 4;
	add.s64 	%rd42, %rd1, %rd35;
	add.s32 	%r49, %r46, %r3;
	neg.s32 	%r48, %r16;
$L__BB1_13:
	.pragma "nounroll";
	mul.wide.s32 	%rd36, %r49, 4;
	add.s64 	%rd37, %rd2, %rd36;
	ld.global.f32 	%f101, [%rd37];
	ld.global.f32 	%f102, [%rd42];
	fma.rn.f32 	%f113, %f101, %f102, %f113;
	add.s64 	%rd42, %rd42, 4;
	add.s32 	%r49, %r49, 1;
	add.s32 	%r48, %r48, 1;
	setp.ne.s32 	%p12, %r48, 0;
	@%p12 bra 	$L__BB1_13;
$L__BB1_14:
	mov.f32 	%f103, 0f3F800000;
	sub.f32 	%f104, %f103, %f113;
	mad.lo.s32 	%r42, %r28, %r1, %r35;
	cvta.to.global.u64 	%rd38, %rd10;
	mul.wide.s32 	%rd39, %r42, 4;
	add.s64 	%rd40, %rd38, %rd39;
	st.global.f32 	[%rd40], %f104;
$L__BB1_15:
	ret;

}
	// .globl	_Z18l2_distance_kernelPKfS0_Pfiii
.visible .entry _Z18l2_distance_kernelPKfS0_Pfiii(
	.param .u64 .ptr .align 1 _Z18l2_distance_kernelPKfS0_Pfiii_param_0,
	.param .u64 .ptr .align 1 _Z18l2_distance_kernelPKfS0_Pfiii_param_1,
	.param .u64 .ptr .align 1 _Z18l2_distance_kernelPKfS0_Pfiii_param_2,
	.param .u32 _Z18l2_distance_kernelPKfS0_Pfiii_param_3,
	.param .u32 _Z18l2_distance_kernelPKfS0_Pfiii_param_4,
	.param .u32 _Z18l2_distance_kernelPKfS0_Pfiii_param_5
)
{
	.reg .pred 	%p<13>;
	.reg .b32 	%r<43>;
	.reg .b32 	%f<83>;
	.reg .b64 	%rd<40>;

	ld.param.u64 	%rd8, [_Z18l2_distance_kernelPKfS0_Pfiii_param_0];
	ld.param.u64 	%rd9, [_Z18l2_distance_kernelPKfS0_Pfiii_param_1];
	ld.param.u64 	%rd7, [_Z18l2_distance_kernelPKfS0_Pfiii_param_2];
	ld.param.u32 	%r20, [_Z18l2_distance_kernelPKfS0_Pfiii_param_3];
	ld.param.u32 	%r21, [_Z18l2_distance_kernelPKfS0_Pfiii_param_4];
	ld.param.u32 	%r19, [_Z18l2_distance_kernelPKfS0_Pfiii_param_5];
	cvta.to.global.u64 	%rd1, %rd9;
	cvta.to.global.u64 	%rd2, %rd8;
	mov.u32 	%r22, %ctaid.x;
	mov.u32 	%r23, %ntid.x;
	mov.u32 	%r24, %tid.x;
	mad.lo.s32 	%r1, %r22, %r23, %r24;
	mov.u32 	%r25, %ctaid.y;
	mov.u32 	%r26, %ntid.y;
	mov.u32 	%r27, %tid.y;
	mad.lo.s32 	%r28, %r25, %r26, %r27;
	setp.ge.s32 	%p1, %r1, %r20;
	setp.ge.s32 	%p2, %r28, %r21;
	or.pred  	%p3, %p1, %p2;
	@%p3 bra 	$L__BB2_14;
	setp.lt.s32 	%p4, %r19, 1;
	mov.f32 	%f82, 0f00000000;
	@%p4 bra 	$L__BB2_13;
	mul.lo.s32 	%r3, %r19, %r1;
	mul.lo.s32 	%r4, %r19, %r28;
	and.b32  	%r5, %r19, 7;
	setp.lt.u32 	%p5, %r19, 8;
	mov.f32 	%f82, 0f00000000;
	mov.b32 	%r41, 0;
	@%p5 bra 	$L__BB2_5;
	and.b32  	%r41, %r19, 2147483640;
	neg.s32 	%r39, %r41;
	add.s64 	%rd3, %rd2, 16;
	mul.wide.u32 	%rd10, %r4, 4;
	add.s64 	%rd11, %rd10, %rd1;
	add.s64 	%rd39, %rd11, 16;
	mov.f32 	%f82, 0f00000000;
	mov.u32 	%r38, %r3;
$L__BB2_4:
	.pragma "nounroll";
	mul.wide.s32 	%rd12, %r38, 4;
	add.s64 	%rd13, %rd3, %rd12;
	ld.global.f32 	%f17, [%rd13+-16];
	ld.global.f32 	%f18, [%rd39+-16];
	sub.f32 	%f19, %f17, %f18;
	fma.rn.f32 	%f20, %f19, %f19, %f82;
	ld.global.f32 	%f21, [%rd13+-12];
	ld.global.f32 	%f22, [%rd39+-12];
	sub.f32 	%f23, %f21, %f22;
	fma.rn.f32 	%f24, %f23, %f23, %f20;
	ld.global.f32 	%f25, [%rd13+-8];
	ld.global.f32 	%f26, [%rd39+-8];
	sub.f32 	%f27, %f25, %f26;
	fma.rn.f32 	%f28, %f27, %f27, %f24;
	ld.global.f32 	%f29, [%rd13+-4];
	ld.global.f32 	%f30, [%rd39+-4];
	sub.f32 	%f31, %f29, %f30;
	fma.rn.f32 	%f32, %f31, %f31, %f28;
	ld.global.f32 	%f33, [%rd13];
	ld.global.f32 	%f34, [%rd39];
	sub.f32 	%f35, %f33, %f34;
	fma.rn.f32 	%f36, %f35, %f35, %f32;
	ld.global.f32 	%f37, [%rd13+4];
	ld.global.f32 	%f38, [%rd39+4];
	sub.f32 	%f39, %f37, %f38;
	fma.rn.f32 	%f40, %f39, %f39, %f36;
	ld.global.f32 	%f41, [%rd13+8];
	ld.global.f32 	%f42, [%rd39+8];
	sub.f32 	%f43, %f41, %f42;
	fma.rn.f32 	%f44, %f43, %f43, %f40;
	ld.global.f32 	%f45, [%rd13+12];
	ld.global.f32 	%f46, [%rd39+12];
	sub.f32 	%f47, %f45, %f46;
	fma.rn.f32 	%f82, %f47, %f47, %f44;
	add.s32 	%r39, %r39, 8;
	add.s32 	%r38, %r38, 8;
	add.s64 	%rd39, %rd39, 32;
	setp.ne.s32 	%p6, %r39, 0;
	@%p6 bra 	$L__BB2_4;
$L__BB2_5:
	setp.eq.s32 	%p7, %r5, 0;
	@%p7 bra 	$L__BB2_13;
	and.b32  	%r13, %r19, 3;
	setp.lt.u32 	%p8, %r5, 4;
	@%p8 bra 	$L__BB2_8;
	add.s32 	%r30, %r41, %r3;
	mul.wide.s32 	%rd14, %r30, 4;
	add.s64 	%rd15, %rd2, %rd14;
	ld.global.f32 	%f49, [%rd15];
	add.s32 	%r31, %r41, %r4;
	mul.wide.u32 	%rd16, %r31, 4;
	add.s64 	%rd17, %rd1, %rd16;
	ld.global.f32 	%f50, [%rd17];
	sub.f32 	%f51, %f49, %f50;
	fma.rn.f32 	%f52, %f51, %f51, %f82;
	ld.global.f32 	%f53, [%rd15+4];
	cvt.u64.u32 	%rd18, %r4;
	cvt.u64.u32 	%rd19, %r41;
	add.s64 	%rd20, %rd19, %rd18;
	shl.b64 	%rd21, %rd20, 2;
	add.s64 	%rd22, %rd1, %rd21;
	ld.global.f32 	%f54, [%rd22+4];
	sub.f32 	%f55, %f53, %f54;
	fma.rn.f32 	%f56, %f55, %f55, %f52;
	ld.global.f32 	%f57, [%rd15+8];
	ld.global.f32 	%f58, [%rd22+8];
	sub.f32 	%f59, %f57, %f58;
	fma.rn.f32 	%f60, %f59, %f59, %f56;
	ld.global.f32 	%f61, [%rd15+12];
	ld.global.f32 	%f62, [%rd22+12];
	sub.f32 	%f63, %f61, %f62;
	fma.rn.f32 	%f82, %f63, %f63, %f60;
	add.s32 	%r41, %r41, 4;
$L__BB2_8:
	setp.eq.s32 	%p9, %r13, 0;
	@%p9 bra 	$L__BB2_13;
	setp.eq.s32 	%p10, %r13, 1;
	@%p10 bra 	$L__BB2_11;
	add.s32 	%r32, %r41, %r3;
	mul.wide.s32 	%rd23, %r32, 4;
	add.s64 	%rd24, %rd2, %rd23;
	ld.global.f32 	%f65, [%rd24];
	add.s32 	%r33, %r41, %r4;
	mul.wide.u32 	%rd25, %r33, 4;
	add.s64 	%rd26, %rd1, %rd25;
	ld.global.f32 	%f66, [%rd26];
	sub.f32 	%f67, %f65, %f66;
	fma.rn.f32 	%f68, %f67, %f67, %f82;
	ld.global.f32 	%f69, [%rd24+4];
	cvt.u64.u32 	%rd27, %r4;
	cvt.u64.u32 	%rd28, %r41;
	add.s64 	%rd29, %rd28, %rd27;
	shl.b64 	%rd30, %rd29, 2;
	add.s64 	%rd31, %rd1, %rd30;
	ld.global.f32 	%f70, [%rd31+4];
	sub.f32 	%f71, %f69, %f70;
	fma.rn.f32 	%f82, %f71, %f71, %f68;
	add.s32 	%r41, %r41, 2;
$L__BB2_11:
	and.b32  	%r34, %r19, 1;
	setp.eq.b32 	%p11, %r34, 1;
	not.pred 	%p12, %p11;
	@%p12 bra 	$L__BB2_13;
	add.s32 	%r35, %r41, %r3;
	mul.wide.s32 	%rd32, %r35, 4;
	add.s64 	%rd33, %rd2, %rd32;
	ld.global.f32 	%f72, [%rd33];
	add.s32 	%r36, %r41, %r4;
	mul.wide.u32 	%rd34, %r36, 4;
	add.s64 	%rd35, %rd1, %rd34;
	ld.global.f32 	%f73, [%rd35];
	sub.f32 	%f74, %f72, %f73;
	fma.rn.f32 	%f82, %f74, %f74, %f82;
$L__BB2_13:
	mad.lo.s32 	%r37, %r21, %r1, %r28;
	cvta.to.global.u64 	%rd36, %rd7;
	mul.wide.s32 	%rd37, %r37, 4;
	add.s64 	%rd38, %rd36, %rd37;
	st.global.f32 	[%rd38], %f82;
$L__BB2_14:
	ret;

}
	// .globl	_Z11topk_kernelPKfPiiii
.visible .entry _Z11topk_kernelPKfPiiii(
	.param .u64 .ptr .align 1 _Z11topk_kernelPKfPiiii_param_0,
	.param .u64 .ptr .align 1 _Z11topk_kernelPKfPiiii_param_1,
	.param .u32 _Z11topk_kernelPKfPiiii_param_2,
	.param .u32 _Z11topk_kernelPKfPiiii_param_3,
	.param .u32 _Z11topk_kernelPKfPiiii_param_4
)
{
	.reg .pred 	%p<98>;
	.reg .b16 	%rs<9>;
	.reg .b32 	%r<291>;
	.reg .b32 	%f<78>;
	.reg .b64 	%rd<34>;

	ld.param.u64 	%rd6, [_Z11topk_kernelPKfPiiii_param_0];
	ld.param.u64 	%rd7, [_Z11topk_kernelPKfPiiii_param_1];
	ld.param.u32 	%r75, [_Z11topk_kernelPKfPiiii_param_2];
	ld.param.u32 	%r73, [_Z11topk_kernelPKfPiiii_param_3];
	ld.param.u32 	%r74, [_Z11topk_kernelPKfPiiii_param_4];
	cvta.to.global.u64 	%rd1, %rd6;
	cvta.to.global.u64 	%rd2, %rd7;
	mov.u32 	%r76, %ctaid.x;
	mov.u32 	%r77, %ntid.x;
	mov.u32 	%r78, %tid.x;
	mad.lo.s32 	%r1, %r76, %r77, %r78;
	setp.ge.s32 	%p1, %r1, %r75;
	setp.lt.s32 	%p2, %r74, 1;
	or.pred  	%p3, %p1, %p2;
	@%p3 bra 	$L__BB3_47;
	setp.lt.s32 	%p4, %r73, 1;
	mul.lo.s32 	%r2, %r74, %r1;
	mul.lo.s32 	%r3, %r73, %r1;
	@%p4 bra 	$L__BB3_36;
	and.b32  	%r4, %r73, 15;
	and.b32  	%r5, %r73, 7;
	and.b32  	%r6, %r73, 2147483632;
	and.b32  	%r7, %r73, 3;
	add.s64 	%rd3, %rd2, 32;
	mov.b32 	%r258, 0;
	mov.b16 	%rs7, 0;
	mov.u16 	%rs8, %rs7;
$L__BB3_3:
	setp.eq.s32 	%p13, %r258, 0;
	@%p13 bra 	$L__BB3_23;
	cvt.u32.u16 	%r93, %rs8;
	and.b32  	%r94, %r93, 15;
	add.s32 	%r9, %r94, -1;
	cvt.u32.u16 	%r95, %rs7;
	and.b32  	%r10, %r258, 15;
	and.b32  	%r11, %r258, 2147483632;
	and.b32  	%r12, %r95, 3;
	mov.f32 	%f72, 0f7F7FFFFF;
	mov.b32 	%r275, -1;
	mov.b32 	%r259, 0;
$L__BB3_5:
	setp.lt.u32 	%p14, %r258, 16;
	mov.b32 	%r268, 0;
	mov.u32 	%r273, %r268;
	@%p14 bra 	$L__BB3_8;
	and.b32  	%r99, %r258, -16;
	neg.s32 	%r262, %r99;
	mov.b32 	%r273, 0;
	mov.u32 	%r261, %r2;
$L__BB3_7:
	.pragma "nounroll";
	mul.wide.s32 	%rd16, %r261, 4;
	add.s64 	%rd17, %rd3, %rd16;
	ld.global.u32 	%r100, [%rd17+-32];
	setp.eq.s32 	%p15, %r100, %r259;
	ld.global.u32 	%r102, [%rd17+-28];
	setp.eq.s32 	%p16, %r102, %r259;
	ld.global.u32 	%r104, [%rd17+-24];
	setp.eq.s32 	%p17, %r104, %r259;
	ld.global.u32 	%r106, [%rd17+-20];
	setp.eq.s32 	%p18, %r106, %r259;
	ld.global.u32 	%r108, [%rd17+-16];
	setp.eq.s32 	%p19, %r108, %r259;
	ld.global.u32 	%r110, [%rd17+-12];
	setp.eq.s32 	%p20, %r110, %r259;
	ld.global.u32 	%r112, [%rd17+-8];
	setp.eq.s32 	%p21, %r112, %r259;
	ld.global.u32 	%r114, [%rd17+-4];
	setp.eq.s32 	%p22, %r114, %r259;
	ld.global.u32 	%r116, [%rd17];
	setp.eq.s32 	%p23, %r116, %r259;
	ld.global.u32 	%r118, [%rd17+4];
	setp.eq.s32 	%p24, %r118, %r259;
	ld.global.u32 	%r120, [%rd17+8];
	setp.eq.s32 	%p25, %r120, %r259;
	ld.global.u32 	%r122, [%rd17+12];
	setp.eq.s32 	%p26, %r122, %r259;
	ld.global.u32 	%r124, [%rd17+16];
	setp.eq.s32 	%p27, %r124, %r259;
	ld.global.u32 	%r126, [%rd17+20];
	setp.eq.s32 	%p28, %r126, %r259;
	ld.global.u32 	%r128, [%rd17+24];
	setp.eq.s32 	%p29, %r128, %r259;
	ld.global.u32 	%r130, [%rd17+28];
	setp.eq.s32 	%p30, %r130, %r259;
	selp.b32 	%r131, 1, %r273, %p15;
	selp.b32 	%r132, 1, %r131, %p16;
	selp.b32 	%r133, 1, %r132, %p17;
	selp.b32 	%r134, 1, %r133, %p18;
	selp.b32 	%r135, 1, %r134, %p19;
	selp.b32 	%r136, 1, %r135, %p20;
	selp.b32 	%r137, 1, %r136, %p21;
	selp.b32 	%r138, 1, %r137, %p22;
	selp.b32 	%r139, 1, %r138, %p23;
	selp.b32 	%r140, 1, %r139, %p24;
	selp.b32 	%r141, 1, %r140, %p25;
	selp.b32 	%r142, 1, %r141, %p26;
	selp.b32 	%r143, 1, %r142, %p27;
	selp.b32 	%r144, 1, %r143, %p28;
	selp.b32 	%r145, 1, %r144, %p29;
	selp.b32 	%r273, 1, %r145, %p30;
	add.s32 	%r262, %r262, 16;
	add.s32 	%r261, %r261, 16;
	setp.ne.s32 	%p31, %r262, 0;
	mov.u32 	%r268, %r11;
	@%p31 bra 	$L__BB3_7;
$L__BB3_8:
	setp.eq.s32 	%p32, %r10, 0;
	@%p32 bra 	$L__BB3_18;
	setp.lt.u32 	%p33, %r9, 7;
	@%p33 bra 	$L__BB3_11;
	add.s32 	%r147, %r268, %r2;
	mul.wide.s32 	%rd18, %r147, 4;
	add.s64 	%rd19, %rd2, %rd18;
	ld.global.u32 	%r148, [%rd19];
	setp.eq.s32 	%p34, %r148, %r259;
	ld.global.u32 	%r150, [%rd19+4];
	setp.eq.s32 	%p35, %r150, %r259;
	ld.global.u32 	%r152, [%rd19+8];
	setp.eq.s32 	%p36, %r152, %r259;
	ld.global.u32 	%r154, [%rd19+12];
	setp.eq.s32 	%p37, %r154, %r259;
	ld.global.u32 	%r156, [%rd19+16];
	setp.eq.s32 	%p38, %r156, %r259;
	ld.global.u32 	%r158, [%rd19+20];
	setp.eq.s32 	%p39, %r158, %r259;
	ld.global.u32 	%r160, [%rd19+24];
	setp.eq.s32 	%p40, %r160, %r259;
	ld.global.u32 	%r162, [%rd19+28];
	setp.eq.s32 	%p41, %r162, %r259;
	selp.b32 	%r163, 1, %r273, %p34;
	selp.b32 	%r164, 1, %r163, %p35;
	selp.b32 	%r165, 1, %r164, %p36;
	selp.b32 	%r166, 1, %r165, %p37;
	selp.b32 	%r167, 1, %r166, %p38;
	selp.b32 	%r168, 1, %r167, %p39;
	selp.b32 	%r169, 1, %r168, %p40;
	selp.b32 	%r273, 1, %r169, %p41;
	add.s32 	%r268, %r268, 8;
$L__BB3_11:
	cvt.u32.u16 	%r170, %rs8;
	and.b32  	%r171, %r170, 7;
	setp.eq.s32 	%p42, %r171, 0;
	@%p42 bra 	$L__BB3_18;
	cvt.u32.u16 	%r173, %rs7;
	and.b32  	%r174, %r173, 7;
	add.s32 	%r175, %r174, -1;
	setp.lt.u32 	%p43, %r175, 3;
	@%p43 bra 	$L__BB3_14;
	add.s32 	%r176, %r268, %r2;
	mul.wide.s32 	%rd20, %r176, 4;
	add.s64 	%rd21, %rd2, %rd20;
	ld.global.u32 	%r177, [%rd21];
	setp.eq.s32 	%p44, %r177, %r259;
	ld.global.u32 	%r179, [%rd21+4];
	setp.eq.s32 	%p45, %r179, %r259;
	ld.global.u32 	%r181, [%rd21+8];
	setp.eq.s32 	%p46, %r181, %r259;
	ld.global.u32 	%r183, [%rd21+12];
	setp.eq.s32 	%p47, %r183, %r259;
	selp.b32 	%r184, 1, %r273, %p44;
	selp.b32 	%r185, 1, %r184, %p45;
	selp.b32 	%r186, 1, %r185, %p46;
	selp.b32 	%r273, 1, %r186, %p47;
	add.s32 	%r268, %r268, 4;
$L__BB3_14:
	setp.eq.s32 	%p48, %r12, 0;
	@%p48 bra 	$L__BB3_18;
	setp.eq.s32 	%p49, %r12, 1;
	add.s32 	%r187, %r268, %r2;
	mul.wide.s32 	%rd22, %r187, 4;
	add.s64 	%rd4, %rd2, %rd22;
	ld.global.u32 	%r188, [%rd4];
	setp.eq.s32 	%p50, %r188, %r259;
	selp.b32 	%r273, 1, %r273, %p50;
	@%p49 bra 	$L__BB3_18;
	setp.eq.s32 	%p51, %r12, 2;
	ld.global.u32 	%r189, [%rd4+4];
	setp.eq.s32 	%p52, %r189, %r259;
	selp.b32 	%r273, 1, %r273, %p52;
	@%p51 bra 	$L__BB3_18;
	ld.global.u32 	%r190, [%rd4+8];
	setp.eq.s32 	%p53, %r190, %r259;
	selp.b32 	%r273, 1, %r273, %p53;
$L__BB3_18:
	setp.ne.s32 	%p54, %r273, 0;
	@%p54 bra 	$L__BB3_21;
	add.s32 	%r191, %r259, %r3;
	mul.wide.s32 	%rd23, %r191, 4;
	add.s64 	%rd24, %rd1, %rd23;
	ld.global.f32 	%f2, [%rd24];
	setp.geu.f32 	%p55, %f2, %f72;
	@%p55 bra 	$L__BB3_21;
	mov.f32 	%f72, %f2;
	mov.u32 	%r275, %r259;
$L__BB3_21:
	add.s32 	%r259, %r259, 1;
	setp.ne.s32 	%p56, %r259, %r73;
	@%p56 bra 	$L__BB3_5;
$L__BB3_22:
	add.s32 	%r257, %r258, %r2;
	mul.wide.s32 	%rd32, %r257, 4;
	add.s64 	%rd33, %rd2, %rd32;
	st.global.u32 	[%rd33], %r275;
	add.s32 	%r258, %r258, 1;
	setp.eq.s32 	%p97, %r258, %r74;
	add.s16 	%rs8, %rs8, 1;
	add.s16 	%rs7, %rs7, 1;
	@%p97 bra 	$L__BB3_47;
	bra.uni 	$L__BB3_3;
$L__BB3_23:
	setp.lt.u32 	%p57, %r73, 16;
	mov.f32 	%f75, 0f7F7FFFFF;
	mov.b32 	%r275, -1;
	mov.b32 	%r282, 0;
	@%p57 bra 	$L__BB3_26;
	mov.f32 	%f75, 0f7F7FFFFF;
	mov.b32 	%r275, -1;
	mov.b32 	%r276, 0;
$L__BB3_25:
	.pragma "nounroll";
	add.s32 	%r197, %r276, %r3;
	mul.wide.s32 	%rd25, %r197, 4;
	add.s64 	%rd26, %rd1, %rd25;
	ld.global.f32 	%f16, [%rd26];
	setp.lt.f32 	%p58, %f16, %f75;
	selp.f32 	%f17, %f16, %f75, %p58;
	selp.b32 	%r198, %r276, %r275, %p58;
	add.s32 	%r199, %r276, 1;
	ld.global.f32 	%f18, [%rd26+4];
	setp.lt.f32 	%p59, %f18, %f17;
	selp.f32 	%f19, %f18, %f17, %p59;
	selp.b32 	%r200, %r199, %r198, %p59;
	add.s32 	%r201, %r276, 2;
	ld.global.f32 	%f20, [%rd26+8];
	setp.lt.f32 	%p60, %f20, %f19;
	selp.f32 	%f21, %f20, %f19, %p60;
	selp.b32 	%r202, %r201, %r200, %p60;
	add.s32 	%r203, %r276, 3;
	ld.global.f32 	%f22, [%rd26+12];
	setp.lt.f32 	%p61, %f22, %f21;
	selp.f32 	%f23, %f22, %f21, %p61;
	selp.b32 	%r204, %r203, %r202, %p61;
	add.s32 	%r205, %r276, 4;
	ld.global.f32 	%f24, [%rd26+16];
	setp.lt.f32 	%p62, %f24, %f23;
	selp.f32 	%f25, %f24, %f23, %p62;
	selp.b32 	%r206, %r205, %r204, %p62;
	add.s32 	%r207, %r276, 5;
	ld.global.f32 	%f26, [%rd26+20];
	setp.lt.f32 	%p63, %f26, %f25;
	selp.f32 	%f27, %f26, %f25, %p63;
	selp.b32 	%r208, %r207, %r206, %p63;
	add.s32 	%r209, %r276, 6;
	ld.global.f32 	%f28, [%rd26+24];
	setp.lt.f32 	%p64, %f28, %f27;
	selp.f32 	%f29, %f28, %f27, %p64;
	selp.b32 	%r210, %r209, %r208, %p64;
	add.s32 	%r211, %r276, 7;
	ld.global.f32 	%f30, [%rd26+28];
	setp.lt.f32 	%p65, %f30, %f29;
	selp.f32 	%f31, %f30, %f29, %p65;
	selp.b32 	%r212, %r211, %r210, %p65;
	add.s32 	%r213, %r276, 8;
	ld.global.f32 	%f32, [%rd26+32];
	setp.lt.f32 	%p66, %f32, %f31;
	selp.f32 	%f33, %f32, %f31, %p66;
	selp.b32 	%r214, %r213, %r212, %p66;
	add.s32 	%r215, %r276, 9;
	ld.global.f32 	%f34, [%rd26+36];
	setp.lt.f32 	%p67, %f34, %f33;
	selp.f32 	%f35, %f34, %f33, %p67;
	selp.b32 	%r216, %r215, %r214, %p67;
	add.s32 	%r217, %r276, 10;
	ld.global.f32 	%f36, [%rd26+40];
	setp.lt.f32 	%p68, %f36, %f35;
	selp.f32 	%f37, %f36, %f35, %p68;
	selp.b32 	%r218, %r217, %r216, %p68;
	add.s32 	%r219, %r276, 11;
	ld.global.f32 	%f38, [%rd26+44];
	setp.lt.f32 	%p69, %f38, %f37;
	selp.f32 	%f39, %f38, %f37, %p69;
	selp.b32 	%r220, %r219, %r218, %p69;
	add.s32 	%r221, %r276, 12;
	ld.global.f32 	%f40, [%rd26+48];
	setp.lt.f32 	%p70, %f40, %f39;
	selp.f32 	%f41, %f40, %f39, %p70;
	selp.b32 	%r222, %r221, %r220, %p70;
	add.s32 	%r223, %r276, 13;
	ld.global.f32 	%f42, [%rd26+52];
	setp.lt.f32 	%p71, %f42, %f41;
	selp.f32 	%f43, %f42, %f41, %p71;
	selp.b32 	%r224, %r223, %r222, %p71;
	add.s32 	%r225, %r276, 14;
	ld.global.f32 	%f44, [%rd26+56];
	setp.lt.f32 	%p72, %f44, %f43;
	selp.f32 	%f45, %f44, %f43, %p72;
	selp.b32 	%r226, %r225, %r224, %p72;
	add.s32 	%r227, %r276, 15;
	ld.global.f32 	%f46, [%rd26+60];
	setp.lt.f32 	%p73, %f46, %f45;
	selp.f32 	%f75, %f46, %f45, %p73;
	selp.b32 	%r275, %r227, %r226, %p73;
	add.s32 	%r276, %r276, 16;
	setp.ne.s32 	%p74, %r276, %r6;
	mov.u32 	%r282, %r6;
	@%p74 bra 	$L__BB3_25;
$L__BB3_26:
	setp.eq.s32 	%p75, %r4, 0;
	@%p75 bra 	$L__BB3_22;
	add.s32 	%r229, %r4, -1;
	setp.lt.u32 	%p76, %r229, 7;
	@%p76 bra 	$L__BB3_29;
	add.s32 	%r230, %r282, %r3;
	mul.wide.s32 	%rd27, %r230, 4;
	add.s64 	%rd28, %rd1, %rd27;
	ld.global.f32 	%f47, [%rd28];
	setp.lt.f32 	%p77, %f47, %f75;
	selp.f32 	%f48, %f47, %f75, %p77;
	selp.b32 	%r231, %r282, %r275, %p77;
	add.s32 	%r232, %r282, 1;
	ld.global.f32 	%f49, [%rd28+4];
	setp.lt.f32 	%p78, %f49, %f48;
	selp.f32 	%f50, %f49, %f48, %p78;
	selp.b32 	%r233, %r232, %r231, %p78;
	add.s32 	%r234, %r282, 2;
	ld.global.f32 	%f51, [%rd28+8];
	setp.lt.f32 	%p79, %f51, %f50;
	selp.f32 	%f52, %f51, %f50, %p79;
	selp.b32 	%r235, %r234, %r233, %p79;
	add.s32 	%r236, %r282, 3;
	ld.global.f32 	%f53, [%rd28+12];
	setp.lt.f32 	%p80, %f53, %f52;
	selp.f32 	%f54, %f53, %f52, %p80;
	selp.b32 	%r237, %r236, %r235, %p80;
	add.s32 	%r238, %r282, 4;
	ld.global.f32 	%f55, [%rd28+16];
	setp.lt.f32 	%p81, %f55, %f54;
	selp.f32 	%f56, %f55, %f54, %p81;
	selp.b32 	%r239, %r238, %r237, %p81;
	add.s32 	%r240, %r282, 5;
	ld.global.f32 	%f57, [%rd28+20];
	setp.lt.f32 	%p82, %f57, %f56;
	selp.f32 	%f58, %f57, %f56, %p82;
	selp.b32 	%r241, %r240, %r239, %p82;
	add.s32 	%r242, %r282, 6;
	ld.global.f32 	%f59, [%rd28+24];
	setp.lt.f32 	%p83, %f59, %f58;
	selp.f32 	%f60, %f59, %f58, %p83;
	selp.b32 	%r243, %r242, %r241, %p83;
	add.s32 	%r244, %r282, 7;
	ld.global.f32 	%f61, [%rd28+28];
	setp.lt.f32 	%p84, %f61, %f60;
	selp.f32 	%f75, %f61, %f60, %p84;
	selp.b32 	%r275, %r244, %r243, %p84;
	add.s32 	%r282, %r282, 8;
$L__BB3_29:
	setp.eq.s32 	%p85, %r5, 0;
	@%p85 bra 	$L__BB3_22;
	add.s32 	%r246, %r5, -1;
	setp.lt.u32 	%p86, %r246, 3;
	@%p86 bra 	$L__BB3_32;
	add.s32 	%r247, %r282, %r3;
	mul.wide.s32 	%rd29, %r247, 4;
	add.s64 	%rd30, %rd1, %rd29;
	ld.global.f32 	%f62, [%rd30];
	setp.lt.f32 	%p87, %f62, %f75;
	selp.f32 	%f63, %f62, %f75, %p87;
	selp.b32 	%r248, %r282, %r275, %p87;
	add.s32 	%r249, %r282, 1;
	ld.global.f32 	%f64, [%rd30+4];
	setp.lt.f32 	%p88, %f64, %f63;
	selp.f32 	%f65, %f64, %f63, %p88;
	selp.b32 	%r250, %r249, %r248, %p88;
	add.s32 	%r251, %r282, 2;
	ld.global.f32 	%f66, [%rd30+8];
	setp.lt.f32 	%p89, %f66, %f65;
	selp.f32 	%f67, %f66, %f65, %p89;
	selp.b32 	%r252, %r251, %r250, %p89;
	add.s32 	%r253, %r282, 3;
	ld.global.f32 	%f68, [%rd30+12];
	setp.lt.f32 	%p90, %f68, %f67;
	selp.f32 	%f75, %f68, %f67, %p90;
	selp.b32 	%r275, %r253, %r252, %p90;
	add.s32 	%r282, %r282, 4;
$L__BB3_32:
	setp.eq.s32 	%p91, %r7, 0;
	@%p91 bra 	$L__BB3_22;
	setp.eq.s32 	%p92, %r7, 1;
	add.s32 	%r254, %r282, %r3;
	mul.wide.s32 	%rd31, %r254, 4;
	add.s64 	%rd5, %rd1, %rd31;
	ld.global.f32 	%f69, [%rd5];
	setp.lt.f32 	%p93, %f69, %f75;
	selp.f32 	%f11, %f69, %f75, %p93;
	selp.b32 	%r275, %r282, %r275, %p93;
	@%p92 bra 	$L__BB3_22;
	setp.eq.s32 	%p94, %r7, 2;
	add.s32 	%r255, %r282, 1;
	ld.global.f32 	%f70, [%rd5+4];
	setp.lt.f32 	%p95, %f70, %f11;
	selp.f32 	%f12, %f70, %f11, %p95;
	selp.b32 	%r275, %r255, %r275, %p95;
	@%p94 bra 	$L__BB3_22;
	add.s32 	%r256, %r282, 2;
	ld.global.f32 	%f71, [%rd5+8];
	setp.lt.f32 	%p96, %f71, %f12;
	selp.b32 	%r275, %r256, %r275, %p96;
	bra.uni 	$L__BB3_22;
$L__BB3_36:
	and.b32  	%r63, %r74, 7;
	setp.lt.u32 	%p5, %r74, 8;
	mov.b32 	%r289, 0;
	@%p5 bra 	$L__BB3_39;
	and.b32  	%r289, %r74, 2147483640;
	mov.b32 	%r287, 0;
$L__BB3_38:
	.pragma "nounroll";
	add.s32 	%r81, %r287, %r2;
	mul.wide.s32 	%rd8, %r81, 4;
	add.s64 	%rd9, %rd2, %rd8;
	mov.b32 	%r82, -1;
	st.global.u32 	[%rd9], %r82;
	st.global.u32 	[%rd9+4], %r82;
	st.global.u32 	[%rd9+8], %r82;
	st.global.u32 	[%rd9+12], %r82;
	st.global.u32 	[%rd9+16], %r82;
	st.global.u32 	[%rd9+20], %r82;
	st.global.u32 	[%rd9+24], %r82;
	st.global.u32 	[%rd9+28], %r82;
	add.s32 	%r287, %r287, 8;
	setp.ne.s32 	%p6, %r287, %r289;
	@%p6 bra 	$L__BB3_38;
$L__BB3_39:
	setp.eq.s32 	%p7, %r63, 0;
	@%p7 bra 	$L__BB3_47;
	and.b32  	%r68, %r74, 3;
	setp.lt.u32 	%p8, %r63, 4;
	@%p8 bra 	$L__BB3_42;
	add.s32 	%r83, %r289, %r2;
	mul.wide.s32 	%rd10, %r83, 4;
	add.s64 	%rd11, %rd2, %rd10;
	mov.b32 	%r84, -1;
	st.global.u32 	[%rd11], %r84;
	st.global.u32 	[%rd11+4], %r84;
	st.global.u32 	[%rd11+8], %r84;
	st.global.u32 	[%rd11+12], %r84;
	add.s32 	%r289, %r289, 4;
$L__BB3_42:
	setp.eq.s32 	%p9, %r68, 0;
	@%p9 bra 	$L__BB3_47;
	setp.eq.s32 	%p10, %r68, 1;
	@%p10 bra 	$L__BB3_45;
	add.s32 	%r85, %r289, %r2;
	mul.wide.s32 	%rd12, %r85, 4;
	add.s64 	%rd13, %rd2, %rd12;
	mov.b32 	%r86, -1;
	st.global.u32 	[%rd13], %r86;
	st.global.u32 	[%rd13+4], %r86;
	add.s32 	%r289, %r289, 2;
$L__BB3_45:
	and.b32  	%r87, %r74, 1;
	setp.eq.b32 	%p11, %r87, 1;
	not.pred 	%p12, %p11;
	@%p12 bra 	$L__BB3_47;
	add.s32 	%r88, %r289, %r2;
	mul.wide.s32 	%rd14, %r88, 4;
	add.s64 	%rd15, %rd2, %rd14;
	mov.b32 	%r89, -1;
	st.global.u32 	[%rd15], %r89;
$L__BB3_47:
	ret;

}


// ===== COMPILED SASS (sm_100) =====

	.target	sm_100

	.elftype	@"ET_EXEC"


//--------------------- .note.nv.tkinfo           --------------------------
	.section	.note.nv.tkinfo,"",@"SHT_NOTE"
	.sectionflags	@"SHF_NOTE_NV_TKINFO"
	.tkinfo
        /*0018*/ 	.word	0x00000002
        /*0030*/ 	.string	""
        /*0030*/ 	.string	"ptxas"
        /*0030*/ 	.string	"Cuda compilation tools, release 13.0, V13.0.88"
        /*0030*/ 	.string	"Build cuda_13.0.r13.0/compiler.36424714_0"
        /*0030*/ 	.string	"-arch sm_100 -m 64 "



//--------------------- .note.nv.cuinfo           --------------------------
	.section	.note.nv.cuinfo,"",@"SHT_NOTE"
	.sectionflags	@"SHF_NOTE_NV_CUINFO"
        /*0018*/ 	.short	0x0002
        /*001a*/ 	.short	0x0064
        /*001c*/ 	.short	0x0082
	.zero		2


//--------------------- .nv.info                  --------------------------
	.section	.nv.info,"",@"SHT_CUDA_INFO"
	.align	4


	//----- nvinfo : EIATTR_REGCOUNT
	.align		4
        /*0000*/ 	.byte	0x04, 0x2f
        /*0002*/ 	.short	(.L_1 - .L_0)
	.align		4
.L_0:
        /*0004*/ 	.word	index@(_Z16normalize_kernelPfii)
        /*0008*/ 	.word	0x0000001e


	//----- nvinfo : EIATTR_FRAME_SIZE
	.align		4
.L_1:
        /*000c*/ 	.byte	0x04, 0x11
        /*000e*/ 	.short	(.L_3 - .L_2)
	.align		4
.L_2:
        /*0010*/ 	.word	index@($__internal_1_$__cuda_sm3x_div_rn_noftz_f32_slowpath)
        /*0014*/ 	.word	0x00000000


	//----- nvinfo : EIATTR_FRAME_SIZE
	.align		4
.L_3:
        /*0018*/ 	.byte	0x04, 0x11
        /*001a*/ 	.short	(.L_5 - .L_4)
	.align		4
.L_4:
        /*001c*/ 	.word	index@($__internal_0_$__cuda_sm20_sqrt_rn_f32_slowpath)
        /*0020*/ 	.word	0x00000000


	//----- nvinfo : EIATTR_FRAME_SIZE
	.align		4
.L_5:
        /*0024*/ 	.byte	0x04, 0x11
        /*0026*/ 	.short	(.L_7 - .L_6)
	.align		4
.L_6:
        /*0028*/ 	.word	index@(_Z16normalize_kernelPfii)
        /*002c*/ 	.word	0x00000000


	//----- nvinfo : EIATTR_REGCOUNT
	.align		4
.L_7:
        /*0030*/ 	.byte	0x04, 0x2f
        /*0032*/ 	.short	(.L_9 - .L_8)
	.align		4
.L_8:
        /*0034*/ 	.word	index@(_Z22cosine_distance_kernelPKfS0_Pfiii)
        /*0038*/ 	.word	0x00000020


	//----- nvinfo : EIATTR_FRAME_SIZE
	.align		4
.L_9:
        /*003c*/ 	.byte	0x04, 0x11
        /*003e*/ 	.short	(.L_11 - .L_10)
	.align		4
.L_10:
        /*0040*/ 	.word	index@(_Z22cosine_distance_kernelPKfS0_Pfiii)
        /*0044*/ 	.word	0x00000000


	//----- nvinfo : EIATTR_REGCOUNT
	.align		4
.L_11:
        /*0048*/ 	.byte	0x04, 0x2f
        /*004a*/ 	.short	(.L_13 - .L_12)
	.align		4
.L_12:
        /*004c*/ 	.word	index@(_Z18l2_distance_kernelPKfS0_Pfiii)
        /*0050*/ 	.word	0x0000001f


	//----- nvinfo : EIATTR_FRAME_SIZE
	.align		4
.L_13:
        /*0054*/ 	.byte	0x04, 0x11
        /*0056*/ 	.short	(.L_15 - .L_14)
	.align		4
.L_14:
        /*0058*/ 	.word	index@(_Z18l2_distance_kernelPKfS0_Pfiii)
        /*005c*/ 	.word	0x00000000


	//----- nvinfo : EIATTR_REGCOUNT
	.align		4
.L_15:
        /*0060*/ 	.byte	0x04, 0x2f
        /*0062*/ 	.short	(.L_17 - .L_16)
	.align		4
.L_16:
        /*0064*/ 	.word	index@(_Z11topk_kernelPKfPiiii)
        /*0068*/ 	.word	0x00000020


	//----- nvinfo : EIATTR_FRAME_SIZE
	.align		4
.L_17:
        /*006c*/ 	.byte	0x04, 0x11
        /*006e*/ 	.short	(.L_19 - .L_18)
	.align		4
.L_18:
        /*0070*/ 	.word	index@(_Z11topk_kernelPKfPiiii)
        /*0074*/ 	.word	0x00000000


	//----- nvinfo : EIATTR_MIN_STACK_SIZE
	.align		4
.L_19:
        /*0078*/ 	.byte	0x04, 0x12
        /*007a*/ 	.short	(.L_21 - .L_20)
	.align		4
.L_20:
        /*007c*/ 	.word	index@(_Z11topk_kernelPKfPiiii)
        /*0080*/ 	.word	0x00000000


	//----- nvinfo : EIATTR_MIN_STACK_SIZE
	.align		4
.L_21:
        /*0084*/ 	.byte	0x04, 0x12
        /*0086*/ 	.short	(.L_23 - .L_22)
	.align		4
.L_22:
        /*0088*/ 	.word	index@(_Z18l2_distance_kernelPKfS0_Pfiii)
        /*008c*/ 	.word	0x00000000


	//----- nvinfo : EIATTR_MIN_STACK_SIZE
	.align		4
.L_23:
        /*0090*/ 	.byte	0x04, 0x12
        /*0092*/ 	.short	(.L_25 - .L_24)
	.align		4
.L_24:
        /*0094*/ 	.word	index@(_Z22cosine_distance_kernelPKfS0_Pfiii)
        /*0098*/ 	.word	0x00000000


	//----- nvinfo : EIATTR_MIN_STACK_SIZE
	.align		4
.L_25:
        /*009c*/ 	.byte	0x04, 0x12
        /*009e*/ 	.short	(.L_27 - .L_26)
	.align		4
.L_26:
        /*00a0*/ 	.word	index@(_Z16normalize_kernelPfii)
        /*00a4*/ 	.word	0x00000000
.L_27:


//--------------------- .nv.compat                --------------------------
	.section	.nv.compat,"",@"SHT_CUDA_COMPAT_INFO"
	.align	4
        /*0000*/ 	.byte	0x02, 0x09, 0x00, 0x00, 0x02, 0x02, 0x01, 0x00, 0x02, 0x05, 0x05, 0x00, 0x03, 0x07, 0x01, 0x01
        /*0010*/ 	.byte	0x02, 0x03, 0x00, 0x00, 0x02, 0x06, 0x01, 0x00, 0x04, 0x0b, 0x08, 0x00, 0x01, 0x00, 0x00, 0x00
        /*0020*/ 	.byte	0x00, 0x00, 0x00, 0x00


//--------------------- .nv.info._Z11topk_kernelPKfPiiii --------------------------
	.section	.nv.info._Z11topk_kernelPKfPiiii,"",@"SHT_CUDA_INFO"
	.sectionflags	@""
	.align	4


	//----- nvinfo : EIATTR_CUDA_API_VERSION
	.align		4
        /*0000*/ 	.byte	0x04, 0x37
        /*0002*/ 	.short	(.L_29 - .L_28)
.L_28:
        /*0004*/ 	.word	0x00000082


	//----- nvinfo : EIATTR_KPARAM_INFO
	.align		4
.L_29:
        /*0008*/ 	.byte	0x04, 0x17
        /*000a*/ 	.short	(.L_31 - .L_30)
.L_30:
        /*000c*/ 	.word	0x00000000
        /*0010*/ 	.short	0x0004
        /*0012*/ 	.short	0x0018
        /*0014*/ 	.byte	0x00, 0xf0, 0x11, 0x00


	//----- nvinfo : EIATTR_KPARAM_INFO
	.align		4
.L_31:
        /*0018*/ 	.byte	0x04, 0x17
        /*001a*/ 	.short	(.L_33 - .L_32)
.L_32:
        /*001c*/ 	.word	0x00000000
        /*0020*/ 	.short	0x0003
        /*0022*/ 	.short	0x0014
        /*0024*/ 	.byte	0x00, 0xf0, 0x11, 0x00


	//----- nvinfo : EIATTR_KPARAM_INFO
	.align		4
.L_33:
        /*0028*/ 	.byte	0x04, 0x17
        /*002a*/ 	.short	(.L_35 - .L_34)
.L_34:
        /*002c*/ 	.word	0x00000000
        /*0030*/ 	.short	0x0002
        /*0032*/ 	.short	0x0010
        /*0034*/ 	.byte	0x00, 0xf0, 0x11, 0x00


	//----- nvinfo : EIATTR_KPARAM_INFO
	.align		4
.L_35:
        /*0038*/ 	.byte	0x04, 0x17
        /*003a*/ 	.short	(.L_37 - .L_36)
.L_36:
        /*003c*/ 	.word	0x00000000
        /*0040*/ 	.short	0x0001
        /*0042*/ 	.short	0x0008
        /*0044*/ 	.byte	0x00, 0xf5, 0x21, 0x00


	//----- nvinfo : EIATTR_KPARAM_INFO
	.align		4
.L_37:
        /*0048*/ 	.byte	0x04, 0x17
        /*004a*/ 	.short	(.L_39 - .L_38)
.L_38:
        /*004c*/ 	.word	0x00000000
        /*0050*/ 	.short	0x0000
        /*0052*/ 	.short	0x0000
        /*0054*/ 	.byte	0x00, 0xf5, 0x21, 0x00


	//----- nvinfo : EIATTR_SPARSE_MMA_MASK
	.align		4
.L_39:
        /*0058*/ 	.byte	0x03, 0x50
        /*005a*/ 	.short	0x0000


	//----- nvinfo : EIATTR_MAXREG_COUNT
	.align		4
        /*005c*/ 	.byte	0x03, 0x1b
        /*005e*/ 	.short	0x00ff


	//----- nvinfo : EIATTR_MERCURY_ISA_VERSION
	.align		4
        /*0060*/ 	.byte	0x03, 0x5f
        /*0062*/ 	.short	0x0101


	//----- nvinfo : EIATTR_VRC_CTA_INIT_COUNT
	.align		4
        /*0064*/ 	.byte	0x02, 0x4a
	.zero		1
	.zero		1


	//----- nvinfo : EIATTR_EXIT_INSTR_OFFSETS
	.align		4
        /*0068*/ 	.byte	0x04, 0x1c
        /*006a*/ 	.short	(.L_41 - .L_40)


	//   ....[0]....
.L_40:
        /*006c*/ 	.word	0x00000090


	//   ....[1]....
        /*0070*/ 	.word	0x00001670


	//   ....[2]....
        /*0074*/ 	.word	0x00001820


	//   ....[3]....
        /*0078*/ 	.word	0x00001900


	//   ....[4]....
        /*007c*/ 	.word	0x000019c0


	//   ....[5]....
        /*0080*/ 	.word	0x00001a20


	//----- nvinfo : EIATTR_CRS_STACK_SIZE
	.align		4
.L_41:
        /*0084*/ 	.byte	0x04, 0x1e
        /*0086*/ 	.short	(.L_43 - .L_42)
.L_42:
        /*0088*/ 	.word	0x00000000


	//----- nvinfo : EIATTR_CBANK_PARAM_SIZE
	.align		4
.L_43:
        /*008c*/ 	.byte	0x03, 0x19
        /*008e*/ 	.short	0x001c


	//----- nvinfo : EIATTR_PARAM_CBANK
	.align		4
        /*0090*/ 	.byte	0x04, 0x0a
        /*0092*/ 	.short	(.L_45 - .L_44)
	.align		4
.L_44:
        /*0094*/ 	.word	index@(.nv.constant0._Z11topk_kernelPKfPiiii)
        /*0098*/ 	.short	0x0380
        /*009a*/ 	.short	0x001c


	//----- nvinfo : EIATTR_SW_WAR
	.align		4
.L_45:
        /*009c*/ 	.byte	0x04, 0x36
        /*009e*/ 	.short	(.L_47 - .L_46)
.L_46:
        /*00a0*/ 	.word	0x00000008
.L_47:


//--------------------- .nv.info._Z18l2_distance_kernelPKfS0_Pfiii --------------------------
	.section	.nv.info._Z18l2_distance_kernelPKfS0_Pfiii,"",@"SHT_CUDA_INFO"
	.sectionflags	@""
	.align	4


	//----- nvinfo : EIATTR_CUDA_API_VERSION
	.align		4
        /*0000*/ 	.byte	0x04, 0x37
        /*0002*/ 	.short	(.L_49 - .L_48)
.L_48:
        /*0004*/ 	.word	0x00000082


	//----- nvinfo : EIATTR_KPARAM_INFO
	.align		4
.L_49:
        /*0008*/ 	.byte	0x04, 0x17
        /*000a*/ 	.short	(.L_51 - .L_50)
.L_50:
        /*000c*/ 	.word	0x00000000
        /*0010*/ 	.short	0x0005
        /*0012*/ 	.short	0x0020
        /*0014*/ 	.byte	0x00, 0xf0, 0x11, 0x00


	//----- nvinfo : EIATTR_KPARAM_INFO
	.align		4
.L_51:
        /*0018*/ 	.byte	0x04, 0x17
        /*001a*/ 	.short	(.L_53 - .L_52)
.L_52:
        /*001c*/ 	.word	0x00000000
        /*0020*/ 	.short	0x0004
        /*0022*/ 	.short	0x001c
        /*0024*/ 	.byte	0x00, 0xf0, 0x11, 0x00


	//----- nvinfo : EIATTR_KPARAM_INFO
	.align		4
.L_53:
        /*0028*/ 	.byte	0x04, 0x17
        /*002a*/ 	.short	(.L_55 - .L_54)
.L_54:
        /*002c*/ 	.word	0x00000000
        /*0030*/ 	.short	0x0003
        /*0032*/ 	.short	0x0018
        /*0034*/ 	.byte	0x00, 0xf0, 0x11, 0x00


	//----- nvinfo : EIATTR_KPARAM_INFO
	.align		4
.L_55:
        /*0038*/ 	.byte	0x04, 0x17
        /*003a*/ 	.short	(.L_57 - .L_56)
.L_56:
        /*003c*/ 	.word	0x00000000
        /*0040*/ 	.short	0x0002
        /*0042*/ 	.short	0x0010
        /*0044*/ 	.byte	0x00, 0xf5, 0x21, 0x00


	//----- nvinfo : EIATTR_KPARAM_INFO
	.align		4
.L_57:
        /*0048*/ 	.byte	0x04, 0x17
        /*004a*/ 	.short	(.L_59 - .L_58)
.L_58:
        /*004c*/ 	.word	0x00000000
        /*0050*/ 	.short	0x0001
        /*0052*/ 	.short	0x0008
        /*0054*/ 	.byte	0x00, 0xf5, 0x21, 0x00


	//----- nvinfo : EIATTR_KPARAM_INFO
	.align		4
.L_59:
        /*0058*/ 	.byte	0x04, 0x17
        /*005a*/ 	.short	(.L_61 - .L_60)
.L_60:
        /*005c*/ 	.word	0x00000000
        /*0060*/ 	.short	0x0000
        /*0062*/ 	.short	0x0000
        /*0064*/ 	.byte	0x00, 0xf5, 0x21, 0x00


	//----- nvinfo : EIATTR_SPARSE_MMA_MASK
	.align		4
.L_61:
        /*0068*/ 	.byte	0x03, 0x50
        /*006a*/ 	.short	0x0000


	//----- nvinfo : EIATTR_MAXREG_COUNT
	.align		4
        /*006c*/ 	.byte	0x03, 0x1b
        /*006e*/ 	.short	0x00ff


	//----- nvinfo : EIATTR_MERCURY_ISA_VERSION
	.align		4
        /*0070*/ 	.byte	0x03, 0x5f
        /*0072*/ 	.short	0x0101


	//----- nvinfo : EIATTR_VRC_CTA_INIT_COUNT
	.align		4
        /*0074*/ 	.byte	0x02, 0x4a
	.zero		1
	.zero		1


	//----- nvinfo : EIATTR_EXIT_INSTR_OFFSETS
	.align		4
        /*0078*/ 	.byte	0x04, 0x1c
        /*007a*/ 	.short	(.L_63 - .L_62)


	//   ....[0]....
.L_62:
        /*007c*/ 	.word	0x000000c0


	//   ....[1]....
        /*0080*/ 	.word	0x00000950


	//----- nvinfo : EIATTR_CBANK_PARAM_SIZE
	.align		4
.L_63:
        /*0084*/ 	.byte	0x03, 0x19
        /*0086*/ 	.short	0x0024


	//----- nvinfo : EIATTR_PARAM_CBANK
	.align		4
        /*0088*/ 	.byte	0x04, 0x0a
        /*008a*/ 	.short	(.L_65 - .L_64)
	.align		4
.L_64:
        /*008c*/ 	.word	index@(.nv.constant0._Z18l2_distance_kernelPKfS0_Pfiii)
        /*0090*/ 	.short	0x0380
        /*0092*/ 	.short	0x0024


	//----- nvinfo : EIATTR_SW_WAR
	.align		4
.L_65:
        /*0094*/ 	.byte	0x04, 0x36
        /*0096*/ 	.short	(.L_67 - .L_66)
.L_66:
        /*0098*/ 	.word	0x00000008
.L_67:


//--------------------- .nv.info._Z22cosine_distance_kernelPKfS0_Pfiii --------------------------
	.section	.nv.info._Z22cosine_distance_kernelPKfS0_Pfiii,"",@"SHT_CUDA_INFO"
	.sectionflags	@""
	.align	4


	//----- nvinfo : EIATTR_CUDA_API_VERSION
	.align		4
        /*0000*/ 	.byte	0x04, 0x37
        /*0002*/ 	.short	(.L_69 - .L_68)
.L_68:
        /*0004*/ 	.word	0x00000082


	//----- nvinfo : EIATTR_KPARAM_INFO
	.align		4
.L_69:
        /*0008*/ 	.byte	0x04, 0x17
        /*000a*/ 	.short	(.L_71 - .L_70)
.L_70:
        /*000c*/ 	.word	0x00000000
        /*0010*/ 	.short	0x0005
        /*0012*/ 	.short	0x0020
        /*0014*/ 	.byte	0x00, 0xf0, 0x11, 0x00


	//----- nvinfo : EIATTR_KPARAM_INFO
	.align		4
.L_71:
        /*0018*/ 	.byte	0x04, 0x17
        /*001a*/ 	.short	(.L_73 - .L_72)
.L_72:
        /*001c*/ 	.word	0x00000000
        /*0020*/ 	.short	0x0004
        /*0022*/ 	.short	0x001c
        /*0024*/ 	.byte	0x00, 0xf0, 0x11, 0x00


	//----- nvinfo : EIATTR_KPARAM_INFO
	.align		4
.L_73:
        /*0028*/ 	.byte	0x04, 0x17
        /*002a*/ 	.short	(.L_75 - .L_74)
.L_74:
        /*002c*/ 	.word	0x00000000
        /*0030*/ 	.short	0x0003
        /*0032*/ 	.short	0x0018
        /*0034*/ 	.byte	0x00, 0xf0, 0x11, 0x00


	//----- nvinfo : EIATTR_KPARAM_INFO
	.align		4
.L_75:
        /*0038*/ 	.byte	0x04, 0x17
        /*003a*/ 	.short	(.L_77 - .L_76)
.L_76:
        /*003c*/ 	.word	0x00000000
        /*0040*/ 	.short	0x0002
        /*0042*/ 	.short	0x0010
        /*0044*/ 	.byte	0x00, 0xf5, 0x21, 0x00


	//----- nvinfo : EIATTR_KPARAM_INFO
	.align		4
.L_77:
        /*0048*/ 	.byte	0x04, 0x17
        /*004a*/ 	.short	(.L_79 - .L_78)
.L_78:
        /*004c*/ 	.word	0x00000000
        /*0050*/ 	.short	0x0001
        /*0052*/ 	.short	0x0008
        /*0054*/ 	.byte	0x00, 0xf5, 0x21, 0x00


	//----- nvinfo : EIATTR_KPARAM_INFO
	.align		4
.L_79:
        /*0058*/ 	.byte	0x04, 0x17
        /*005a*/ 	.short	(.L_81 - .L_80)
.L_80:
        /*005c*/ 	.word	0x00000000
        /*0060*/ 	.short	0x0000
        /*0062*/ 	.short	0x0000
        /*0064*/ 	.byte	0x00, 0xf5, 0x21, 0x00


	//----- nvinfo : EIATTR_SPARSE_MMA_MASK
	.align		4
.L_81:
        /*0068*/ 	.byte	0x03, 0x50
        /*006a*/ 	.short	0x0000


	//----- nvinfo : EIATTR_MAXREG_COUNT
	.align		4
        /*006c*/ 	.byte	0x03, 0x1b
        /*006e*/ 	.short	0x00ff


	//----- nvinfo : EIATTR_MERCURY_ISA_VERSION
	.align		4
        /*0070*/ 	.byte	0x03, 0x5f
        /*0072*/ 	.short	0x0101


	//----- nvinfo : EIATTR_VRC_CTA_INIT_COUNT
	.align		4
        /*0074*/ 	.byte	0x02, 0x4a
	.zero		1
	.zero		1


	//----- nvinfo : EIATTR_EXIT_INSTR_OFFSETS
	.align		4
        /*0078*/ 	.byte	0x04, 0x1c
        /*007a*/ 	.short	(.L_83 - .L_82)


	//   ....[0]....
.L_82:
        /*007c*/ 	.word	0x000000c0


	//   ....[1]....
        /*0080*/ 	.word	0x00000bd0


	//----- nvinfo : EIATTR_CBANK_PARAM_SIZE
	.align		4
.L_83:
        /*0084*/ 	.byte	0x03, 0x19
        /*0086*/ 	.short	0x0024


	//----- nvinfo : EIATTR_PARAM_CBANK
	.align		4
        /*0088*/ 	.byte	0x04, 0x0a
        /*008a*/ 	.short	(.L_85 - .L_84)
	.align		4
.L_84:
        /*008c*/ 	.word	index@(.nv.constant0._Z22cosine_distance_kernelPKfS0_Pfiii)
        /*0090*/ 	.short	0x0380
        /*0092*/ 	.short	0x0024


	//----- nvinfo : EIATTR_SW_WAR
	.align		4
.L_85:
        /*0094*/ 	.byte	0x04, 0x36
        /*0096*/ 	.short	(.L_87 - .L_86)
.L_86:
        /*0098*/ 	.word	0x00000008
.L_87:


//--------------------- .nv.info._Z16normalize_kernelPfii --------------------------
	.section	.nv.info._Z16normalize_kernelPfii,"",@"SHT_CUDA_INFO"
	.sectionflags	@""
	.align	4


	//----- nvinfo : EIATTR_CUDA_API_VERSION
	.align		4
        /*0000*/ 	.byte	0x04, 0x37
        /*0002*/ 	.short	(.L_89 - .L_88)
.L_88:
        /*0004*/ 	.word	0x00000082


	//----- nvinfo : EIATTR_KPARAM_INFO
	.align		4
.L_89:
        /*0008*/ 	.byte	0x04, 0x17
        /*000a*/ 	.short	(.L_91 - .L_90)
.L_90:
        /*000c*/ 	.word	0x00000000
        /*0010*/ 	.short	0x0002
        /*0012*/ 	.short	0x000c
        /*0014*/ 	.byte	0x00, 0xf0, 0x11, 0x00


	//----- nvinfo : EIATTR_KPARAM_INFO
	.align		4
.L_91:
        /*0018*/ 	.byte	0x04, 0x17
        /*001a*/ 	.short	(.L_93 - .L_92)
.L_92:
        /*001c*/ 	.word	0x00000000
        /*0020*/ 	.short	0x0001
        /*0022*/ 	.short	0x0008
        /*0024*/ 	.byte	0x00, 0xf0, 0x11, 0x00


	//----- nvinfo : EIATTR_KPARAM_INFO
	.align		4
.L_93:
        /*0028*/ 	.byte	0x04, 0x17
        /*002a*/ 	.short	(.L_95 - .L_94)
.L_94:
        /*002c*/ 	.word	0x00000000
        /*0030*/ 	.short	0x0000
        /*0032*/ 	.short	0x0000
        /*0034*/ 	.byte	0x00, 0xf5, 0x21, 0x00


	//----- nvinfo : EIATTR_SPARSE_MMA_MASK
	.align		4
.L_95:
        /*0038*/ 	.byte	0x03, 0x50
        /*003a*/ 	.short	0x0000


	//----- nvinfo : EIATTR_MAXREG_COUNT
	.align		4
        /*003c*/ 	.byte	0x03, 0x1b
        /*003e*/ 	.short	0x00ff


	//----- nvinfo : EIATTR_MERCURY_ISA_VERSION
	.align		4
        /*0040*/ 	.byte	0x03, 0x5f
        /*0042*/ 	.short	0x0101


	//----- nvinfo : EIATTR_VRC_CTA_INIT_COUNT
	.align		4
        /*0044*/ 	.byte	0x02, 0x4a
	.zero		1
	.zero		1


	//----- nvinfo : EIATTR_EXIT_INSTR_OFFSETS
	.align		4
        /*0048*/ 	.byte	0x04, 0x1c
        /*004a*/ 	.short	(.L_97 - .L_96)


	//   ....[0]....
.L_96:
        /*004c*/ 	.word	0x00000070


	//   ....[1]....
        /*0050*/ 	.word	0x00000850


	//   ....[2]....
        /*0054*/ 	.word	0x000019a0


	//   ....[3]....
        /*0058*/ 	.word	0x00002240


	//   ....[4]....
        /*005c*/ 	.word	0x000026e0


	//   ....[5]....
        /*0060*/ 	.word	0x00002870


	//----- nvinfo : EIATTR_CRS_STACK_SIZE
	.align		4
.L_97:
        /*0064*/ 	.byte	0x04, 0x1e
        /*0066*/ 	.short	(.L_99 - .L_98)
.L_98:
        /*0068*/ 	.word	0x00000000


	//----- nvinfo : EIATTR_CBANK_PARAM_SIZE
	.align		4
.L_99:
        /*006c*/ 	.byte	0x03, 0x19
        /*006e*/ 	.short	0x0010


	//----- nvinfo : EIATTR_PARAM_CBANK
	.align		4
        /*0070*/ 	.byte	0x04, 0x0a
        /*0072*/ 	.short	(.L_101 - .L_100)
	.align		4
.L_100:
        /*0074*/ 	.word	index@(.nv.constant0._Z16normalize_kernelPfii)
        /*0078*/ 	.short	0x0380
        /*007a*/ 	.short	0x0010


	//----- nvinfo : EIATTR_SW_WAR
	.align		4
.L_101:
        /*007c*/ 	.byte	0x04, 0x36
        /*007e*/ 	.short	(.L_103 - .L_102)
.L_102:
        /*0080*/ 	.word	0x00000008
.L_103:


//--------------------- .nv.callgraph             --------------------------
	.section	.nv.callgraph,"",@"SHT_CUDA_CALLGRAPH"
	.align	4
	.sectionentsize	8
	.align		4
        /*0000*/ 	.word	0x00000000
	.align		4
        /*0004*/ 	.word	0xffffffff
	.align		4
        /*0008*/ 	.word	0x00000000
	.align		4
        /*000c*/ 	.word	0xfffffffe
	.align		4
        /*0010*/ 	.word	0x00000000
	.align		4
        /*0014*/ 	.word	0xfffffffd
	.align		4
        /*0018*/ 	.word	0x00000000
	.align		4
        /*001c*/ 	.word	0xfffffffc


//--------------------- .text._Z11topk_kernelPKfPiiii --------------------------
	.section	.text._Z11topk_kernelPKfPiiii,"ax",@progbits
	.align	128
        .global         _Z11topk_kernelPKfPiiii
        .type           _Z11topk_kernelPKfPiiii,@function
        .size           _Z11topk_kernelPKfPiiii,(.L_x_120 - _Z11topk_kernelPKfPiiii)
        .other          _Z11topk_kernelPKfPiiii,@"STO_CUDA_ENTRY STV_DEFAULT"
_Z11topk_kernelPKfPiiii:
.text._Z11topk_kernelPKfPiiii:
[----:B------:R-:W-:Y:S01]  /*0000*/  LDC R1, c[0x0][0x37c] ;  /* 0x0000df00ff017b82 */ /* 0x000fe20000000800 */
[----:B------:R-:W0:Y:S07]  /*0010*/  S2R R3, SR_TID.X ;  /* 0x0000000000037919 */ /* 0x000e2e0000002100 */
[----:B------:R-:W0:Y:S01]  /*0020*/  S2UR UR4, SR_CTAID.X ;  /* 0x00000000000479c3 */ /* 0x000e220000002500 */
[----:B------:R-:W1:Y:S07]  /*0030*/  LDCU UR5, c[0x0][0x390] ;  /* 0x00007200ff0577ac */ /* 0x000e6e0008000800 */
[----:B------:R-:W0:Y:S08]  /*0040*/  LDC R0, c[0x0][0x360] ;  /* 0x0000d800ff007b82 */ /* 0x000e300000000800 */
[----:B------:R-:W2:Y:S01]  /*0050*/  LDC R9, c[0x0][0x398] ;  /* 0x0000e600ff097b82 */ /* 0x000ea20000000800 */
[----:B0-----:R-:W-:Y:S01]  /*0060*/  IMAD R0, R0, UR4, R3 ;  /* 0x0000000400007c24 */ /* 0x001fe2000f8e0203 */
[----:B--2---:R-:W-:-:S04]  /*0070*/  ISETP.GE.AND P0, PT, R9, 0x1, PT ;  /* 0x000000010900780c */ /* 0x004fc80003f06270 */
[----:B-1----:R-:W-:-:S13]  /*0080*/  ISETP.GE.OR P0, PT, R0, UR5, !P0 ;  /* 0x0000000500007c0c */ /* 0x002fda000c706670 */
[----:B------:R-:W-:Y:S05]  /*0090*/  @P0 EXIT ;  /* 0x000000000000094d */ /* 0x000fea0003800000 */
[----:B------:R-:W0:Y:S01]  /*00a0*/  LDCU UR7, c[0x0][0x394] ;  /* 0x00007280ff0777ac */ /* 0x000e220008000800 */
[----:B------:R-:W-:Y:S01]  /*00b0*/  IMAD R4, R0, R9, RZ ;  /* 0x0000000900047224 */ /* 0x000fe200078e02ff */
[----:B------:R-:W1:Y:S01]  /*00c0*/  LDCU.64 UR14, c[0x0][0x358] ;  /* 0x00006b00ff0e77ac */ /* 0x000e620008000a00 */
[----:B0-----:R-:W-:-:S09]  /*00d0*/  UISETP.GE.AND UP0, UPT, UR7, 0x1, UPT ;  /* 0x000000010700788c */ /* 0x001fd2000bf06270 */
[----:B-1----:R-:W-:Y:S05]  /*00e0*/  BRA.U !UP0, `(.L_x_0) ;  /* 0x0000001508747547 */ /* 0x002fea000b800000 */
[----:B------:R-:W0:Y:S01]  /*00f0*/  LDCU.64 UR8, c[0x0][0x388] ;  /* 0x00007100ff0877ac */ /* 0x000e220008000a00 */
[----:B------:R-:W-:Y:S02]  /*0100*/  PRMT R5, RZ, 0x7610, R5 ;  /* 0x00007610ff057816 */ /* 0x000fe40000000005 */
[----:B------:R-:W-:Y:S01]  /*0110*/  PRMT R6, RZ, 0x7610, R6 ;  /* 0x00007610ff067816 */ /* 0x000fe20000000006 */
[----:B------:R-:W-:Y:S02]  /*0120*/  ULOP3.LUT UR11, UR7, 0xf, URZ, 0xc0, !UPT ;  /* 0x0000000f070b7892 */ /* 0x000fe4000f8ec0ff */
[----:B------:R-:W-:Y:S02]  /*0130*/  ULOP3.LUT UR12, UR7, 0x7, URZ, 0xc0, !UPT ;  /* 0x00000007070c7892 */ /* 0x000fe4000f8ec0ff */
[----:B------:R-:W-:Y:S02]  /*0140*/  ULOP3.LUT UR13, UR7, 0x7ffffff0, URZ, 0xc0, !UPT ;  /* 0x7ffffff0070d7892 */ /* 0x000fe4000f8ec0ff */
[----:B------:R-:W-:Y:S01]  /*0150*/  ULOP3.LUT UR7, UR7, 0x3, URZ, 0xc0, !UPT ;  /* 0x0000000307077892 */ /* 0x000fe2000f8ec0ff */
[----:B------:R-:W-:Y:S01]  /*0160*/  UMOV UR4, URZ ;  /* 0x000000ff00047c82 */ /* 0x000fe20008000000 */
[----:B0-----:R-:W-:-:S04]  /*0170*/  UIADD3 UR8, UP0, UPT, UR8, 0x20, URZ ;  /* 0x0000002008087890 */ /* 0x001fc8000ff1e0ff */
[----:B------:R-:W-:-:S12]  /*0180*/  UIADD3.X UR9, UPT, UPT, URZ, UR9, URZ, UP0, !UPT ;  /* 0x00000009ff097290 */ /* 0x000fd800087fe4ff */
.L_x_15:
[----:B------:R-:W-:-:S09]  /*0190*/  UISETP.NE.AND UP0, UPT, UR4, URZ, UPT ;  /* 0x000000ff0400728c */ /* 0x000fd2000bf05270 */
[----:B0-----:R-:W-:Y:S05]  /*01a0*/  BRA.U UP0, `(.L_x_1) ;  /* 0x00000009009c7547 */ /* 0x001fea000b800000 */
[----:B------:R-:W0:Y:S01]  /*01b0*/  LDCU UR16, c[0x0][0x394] ;  /* 0x00007280ff1077ac */ /* 0x000e220008000800 */
[----:B------:R-:W-:Y:S02]  /*01c0*/  IMAD.MOV.U32 R8, RZ, RZ, 0x7f7fffff ;  /* 0x7f7fffffff087424 */ /* 0x000fe400078e00ff */
[----:B------:R-:W-:Y:S02]  /*01d0*/  IMAD.MOV.U32 R7, RZ, RZ, -0x1 ;  /* 0xffffffffff077424 */ /* 0x000fe400078e00ff */
[----:B------:R-:W-:Y:S01]  /*01e0*/  IMAD.MOV.U32 R2, RZ, RZ, RZ ;  /* 0x000000ffff027224 */ /* 0x000fe200078e00ff */
[----:B0-----:R-:W-:-:S09]  /*01f0*/  UISETP.GE.U32.AND UP0, UPT, UR16, 0x10, UPT ;  /* 0x000000101000788c */ /* 0x001fd2000bf06070 */
[----:B------:R-:W-:Y:S05]  /*0200*/  BRA.U !UP0, `(.L_x_2) ;  /* 0x0000000508287547 */ /* 0x000fea000b800000 */
[----:B------:R-:W-:Y:S02]  /*0210*/  IMAD.MOV.U32 R8, RZ, RZ, 0x7f7fffff ;  /* 0x7f7fffffff087424 */ /* 0x000fe400078e00ff */
[----:B------:R-:W-:Y:S02]  /*0220*/  IMAD.MOV.U32 R7, RZ, RZ, -0x1 ;  /* 0xffffffffff077424 */ /* 0x000fe400078e00ff */
[----:B------:R-:W-:-:S07]  /*0230*/  IMAD.MOV.U32 R9, RZ, RZ, RZ ;  /* 0x000000ffff097224 */ /* 0x000fce00078e00ff */
.L_x_3:
[----:B------:R-:W0:Y:S01]  /*0240*/  LDC.64 R2, c[0x0][0x380] ;  /* 0x0000e000ff027b82 */ /* 0x000e220000000a00 */
[----:B------:R-:W-:-:S04]  /*0250*/  IMAD R11, R0, UR16, R9 ;  /* 0x00000010000b7c24 */ /* 0x000fc8000f8e0209 */
[----:B0-----:R-:W-:-:S05]  /*0260*/  IMAD.WIDE R2, R11, 0x4, R2 ;  /* 0x000000040b027825 */ /* 0x001fca00078e0202 */
[----:B------:R-:W2:Y:S04]  /*0270*/  LDG.E R21, desc[UR14][R2.64] ;  /* 0x0000000e02157981 */ /* 0x000ea8000c1e1900 */
[----:B------:R-:W3:Y:S04]  /*0280*/  LDG.E R23, desc[UR14][R2.64+0x4] ;  /* 0x0000040e02177981 */ /* 0x000ee8000c1e1900 */
[----:B------:R-:W4:Y:S04]  /*0290*/  LDG.E R25, desc[UR14][R2.64+0x8] ;  /* 0x0000080e02197981 */ /* 0x000f28000c1e1900 */
[----:B------:R-:W5:Y:S04]  /*02a0*/  LDG.E R27, desc[UR14][R2.64+0xc] ;  /* 0x00000c0e021b7981 */ /* 0x000f68000c1e1900 */
        /* <DEDUP_REMOVED lines=11> */
[----:B------:R-:W5:Y:S01]  /*0360*/  LDG.E R20, desc[UR14][R2.64+0x3c] ;  /* 0x00003c0e02147981 */ /* 0x000f62000c1e1900 */
[----:B--2---:R-:W-:-:S04]  /*0370*/  FSETP.GEU.AND P3, PT, R21, R8, PT ;  /* 0x000000081500720b */ /* 0x004fc80003f6e000 */
[----:B------:R-:W-:Y:S02]  /*0380*/  FSEL R8, R21, R8, !P3 ;  /* 0x0000000815087208 */ /* 0x000fe40005800000 */
[----:B------:R-:W-:Y:S02]  /*0390*/  SEL R7, R9, R7, !P3 ;  /* 0x0000000709077207 */ /* 0x000fe40005800000 */
[----:B---3--:R-:W-:-:S04]  /*03a0*/  FSETP.GEU.AND P4, PT, R23, R8, PT ;  /* 0x000000081700720b */ /* 0x008fc80003f8e000 */
[----:B------:R-:W-:-:S04]  /*03b0*/  FSEL R8, R23, R8, !P4 ;  /* 0x0000000817087208 */ /* 0x000fc80006000000 */
[----:B----4-:R-:W-:-:S04]  /*03c0*/  FSETP.GEU.AND P5, PT, R25, R8, PT ;  /* 0x000000081900720b */ /* 0x010fc80003fae000 */
[----:B------:R-:W-:Y:S01]  /*03d0*/  FSEL R8, R25, R8, !P5 ;  /* 0x0000000819087208 */ /* 0x000fe20006800000 */
[----:B------:R-:W-:-:S03]  /*03e0*/  @!P4 VIADD R7, R9, 0x1 ;  /* 0x000000010907c836 */ /* 0x000fc60000000000 */
[----:B-----5:R-:W-:-:S04]  /*03f0*/  FSETP.GEU.AND P6, PT, R27, R8, PT ;  /* 0x000000081b00720b */ /* 0x020fc80003fce000 */
[----:B------:R-:W-:Y:S01]  /*0400*/  FSEL R8, R27, R8, !P6 ;  /* 0x000000081b087208 */ /* 0x000fe20007000000 */
[----:B------:R-:W-:-:S03]  /*0410*/  @!P5 VIADD R7, R9, 0x2 ;  /* 0x000000020907d836 */ /* 0x000fc60000000000 */
[----:B------:R-:W-:-:S04]  /*0420*/  FSETP.GEU.AND P0, PT, R29, R8, PT ;  /* 0x000000081d00720b */ /* 0x000fc80003f0e000 */
        /* <DEDUP_REMOVED lines=34> */
[----:B------:R-:W-:-:S08]  /*0650*/  @!P3 VIADD R7, R9, 0xe ;  /* 0x0000000e0907b836 */ /* 0x000fd00000000000 */
[C---:B------:R-:W-:Y:S02]  /*0660*/  @!P0 VIADD R7, R9.reuse, 0xf ;  /* 0x0000000f09078836 */ /* 0x040fe40000000000 */
[----:B------:R-:W-:-:S05]  /*0670*/  VIADD R9, R9, 0x10 ;  /* 0x0000001009097836 */ /* 0x000fca0000000000 */
[----:B------:R-:W-:-:S13]  /*0680*/  ISETP.NE.AND P1, PT, R9, UR13, PT ;  /* 0x0000000d09007c0c */ /* 0x000fda000bf25270 */
[----:B------:R-:W-:Y:S05]  /*0690*/  @P1 BRA `(.L_x_3) ;  /* 0xfffffff800e81947 */ /* 0x000fea000383ffff */
[----:B------:R-:W-:-:S07]  /*06a0*/  IMAD.U32 R2, RZ, RZ, UR13 ;  /* 0x0000000dff027e24 */ /* 0x000fce000f8e00ff */
.L_x_2:
[----:B------:R-:W-:-:S09]  /*06b0*/  UISETP.NE.AND UP0, UPT, UR11, URZ, UPT ;  /* 0x000000ff0b00728c */ /* 0x000fd2000bf05270 */
[----:B------:R-:W-:Y:S05]  /*06c0*/  BRA.U !UP0, `(.L_x_4) ;  /* 0x0000000d08cc7547 */ /* 0x000fea000b800000 */
[----:B------:R-:W-:Y:S02]  /*06d0*/  UIADD3 UR6, UPT, UPT, UR11, -0x1, URZ ;  /* 0xffffffff0b067890 */ /* 0x000fe4000fffe0ff */
[----:B------:R-:W-:Y:S02]  /*06e0*/  UISETP.NE.AND UP1, UPT, UR12, URZ, UPT ;  /* 0x000000ff0c00728c */ /* 0x000fe4000bf25270 */
[----:B------:R-:W-:-:S09]  /*06f0*/  UISETP.GE.U32.AND UP0, UPT, UR6, 0x7, UPT ;  /* 0x000000070600788c */ /* 0x000fd2000bf06070 */
[----:B------:R-:W-:Y:S05]  /*0700*/  BRA.U !UP0, `(.L_x_5) ;  /* 0x0000000108907547 */ /* 0x000fea000b800000 */
        /* <DEDUP_REMOVED lines=35> */
[----:B------:R-:W-:-:S07]  /*0940*/  VIADD R2, R2, 0x8 ;  /* 0x0000000802027836 */ /* 0x000fce0000000000 */
.L_x_5:
        /* <DEDUP_REMOVED lines=22> */
[----:B------:R-:W-:-:S08]  /*0ab0*/  @!P2 VIADD R7, R2, 0x2 ;  /* 0x000000020207a836 */ /* 0x000fd00000000000 */
[C---:B------:R-:W-:Y:S02]  /*0ac0*/  @!P3 VIADD R7, R2.reuse, 0x3 ;  /* 0x000000030207b836 */ /* 0x040fe40000000000 */
[----:B------:R-:W-:-:S07]  /*0ad0*/  VIADD R2, R2, 0x4 ;  /* 0x0000000402027836 */ /* 0x000fce0000000000 */
.L_x_6:
[----:B------:R-:W-:Y:S05]  /*0ae0*/  BRA.U !UP1, `(.L_x_4) ;  /* 0x0000000909c47547 */ /* 0x000fea000b800000 */
[----:B------:R-:W0:Y:S01]  /*0af0*/  LDC.64 R10, c[0x0][0x380] ;  /* 0x0000e000ff0a7b82 */ /* 0x000e220000000a00 */
[----:B------:R-:W-:-:S04]  /*0b00*/  IMAD R3, R0, UR16, R2 ;  /* 0x0000001000037c24 */ /* 0x000fc8000f8e0202 */
[----:B0-----:R-:W-:-:S05]  /*0b10*/  IMAD.WIDE R10, R3, 0x4, R10 ;  /* 0x00000004030a7825 */ /* 0x001fca00078e020a */
[----:B------:R-:W2:Y:S01]  /*0b20*/  LDG.E R3, desc[UR14][R10.64] ;  /* 0x0000000e0a037981 */ /* 0x000ea2000c1e1900 */
[----:B------:R-:W-:Y:S01]  /*0b30*/  UISETP.NE.AND UP0, UPT, UR7, 0x1, UPT ;  /* 0x000000010700788c */ /* 0x000fe2000bf05270 */
[----:B--2---:R-:W-:-:S04]  /*0b40*/  FSETP.GEU.AND P0, PT, R3, R8, PT ;  /* 0x000000080300720b */ /* 0x004fc80003f0e000 */
[----:B------:R-:W-:Y:S02]  /*0b50*/  FSEL R8, R3, R8, !P0 ;  /* 0x0000000803087208 */ /* 0x000fe40004000000 */
[----:B------:R-:W-:Y:S02]  /*0b60*/  SEL R7, R2, R7, !P0 ;  /* 0x0000000702077207 */ /* 0x000fe40004000000 */
[----:B------:R-:W-:Y:S05]  /*0b70*/  BRA.U !UP0, `(.L_x_4) ;  /* 0x0000000908a07547 */ /* 0x000fea000b800000 */
[----:B------:R-:W2:Y:S01]  /*0b80*/  LDG.E R3, desc[UR14][R10.64+0x4] ;  /* 0x0000040e0a037981 */ /* 0x000ea2000c1e1900 */
[----:B------:R-:W-:Y:S01]  /*0b90*/  UISETP.NE.AND UP0, UPT, UR7, 0x2, UPT ;  /* 0x000000020700788c */ /* 0x000fe2000bf05270 */
[----:B--2---:R-:W-:-:S04]  /*0ba0*/  FSETP.GEU.AND P0, PT, R3, R8, PT ;  /* 0x000000080300720b */ /* 0x004fc80003f0e000 */
[----:B------:R-:W-:-:S09]  /*0bb0*/  FSEL R3, R3, R8, !P0 ;  /* 0x0000000803037208 */ /* 0x000fd20004000000 */
[----:B------:R-:W-:Y:S01]  /*0bc0*/  @!P0 VIADD R7, R2, 0x1 ;  /* 0x0000000102078836 */ /* 0x000fe20000000000 */
[----:B------:R-:W-:Y:S06]  /*0bd0*/  BRA.U !UP0, `(.L_x_4) ;  /* 0x0000000908887547 */ /* 0x000fec000b800000 */
[----:B------:R-:W2:Y:S02]  /*0be0*/  LDG.E R10, desc[UR14][R10.64+0x8] ;  /* 0x0000080e0a0a7981 */ /* 0x000ea4000c1e1900 */
[----:B--2---:R-:W-:-:S13]  /*0bf0*/  FSETP.GEU.AND P0, PT, R10, R3, PT ;  /* 0x000000030a00720b */ /* 0x004fda0003f0e000 */
[----:B------:R-:W-:Y:S01]  /*0c00*/  @!P0 VIADD R7, R2, 0x2 ;  /* 0x0000000202078836 */ /* 0x000fe20000000000 */
[----:B------:R-:W-:Y:S06]  /*0c10*/  BRA `(.L_x_4) ;  /* 0x0000000800787947 */ /* 0x000fec0003800000 */
.L_x_1:
[----:B------:R-:W-:Y:S01]  /*0c20*/  LOP3.LUT R2, R6, 0xf, RZ, 0xc0, !PT ;  /* 0x0000000f06027812 */ /* 0x000fe200078ec0ff */
[----:B------:R-:W-:Y:S01]  /*0c30*/  IMAD.MOV.U32 R8, RZ, RZ, 0x7f7fffff ;  /* 0x7f7fffffff087424 */ /* 0x000fe200078e00ff */
[----:B------:R-:W-:Y:S01]  /*0c40*/  LOP3.LUT R23, R5, 0x3, RZ, 0xc0, !PT ;  /* 0x0000000305177812 */ /* 0x000fe200078ec0ff */
[----:B------:R-:W-:Y:S01]  /*0c50*/  IMAD.MOV.U32 R7, RZ, RZ, -0x1 ;  /* 0xffffffffff077424 */ /* 0x000fe200078e00ff */
[----:B------:R-:W-:Y:S01]  /*0c60*/  ULOP3.LUT UR10, UR4, 0x7ffffff0, URZ, 0xc0, !UPT ;  /* 0x7ffffff0040a7892 */ /* 0x000fe2000f8ec0ff */
[----:B------:R-:W-:Y:S01]  /*0c70*/  VIADD R2, R2, 0xffffffff ;  /* 0xffffffff02027836 */ /* 0x000fe20000000000 */
[----:B------:R-:W-:-:S04]  /*0c80*/  UMOV UR5, URZ ;  /* 0x000000ff00057c82 */ /* 0x000fc80008000000 */
[----:B------:R-:W-:-:S13]  /*0c90*/  ISETP.GE.U32.AND P0, PT, R2, 0x7, PT ;  /* 0x000000070200780c */ /* 0x000fda0003f06070 */
.L_x_14:
[----:B------:R-:W-:Y:S01]  /*0ca0*/  UISETP.GE.U32.AND UP0, UPT, UR4, 0x10, UPT ;  /* 0x000000100400788c */ /* 0x000fe2000bf06070 */
[----:B------:R-:W-:Y:S01]  /*0cb0*/  IMAD.MOV.U32 R9, RZ, RZ, RZ ;  /* 0x000000ffff097224 */ /* 0x000fe200078e00ff */
[----:B------:R-:W-:-:S07]  /*0cc0*/  UMOV UR6, URZ ;  /* 0x000000ff00067c82 */ /* 0x000fce0008000000 */
[----:B------:R-:W-:Y:S05]  /*0cd0*/  BRA.U !UP0, `(.L_x_7) ;  /* 0x0000000108f07547 */ /* 0x000fea000b800000 */
[----:B------:R-:W-:Y:S01]  /*0ce0*/  ULOP3.LUT UR6, UR4, 0xfffffff0, URZ, 0xc0, !UPT ;  /* 0xfffffff004067892 */ /* 0x000fe2000f8ec0ff */
[----:B------:R-:W-:Y:S02]  /*0cf0*/  IMAD.MOV.U32 R9, RZ, RZ, RZ ;  /* 0x000000ffff097224 */ /* 0x000fe400078e00ff */
[----:B------:R-:W-:Y:S01]  /*0d00*/  IMAD.MOV.U32 R10, RZ, RZ, R4 ;  /* 0x000000ffff0a7224 */ /* 0x000fe200078e0004 */
[----:B------:R-:W-:-:S12]  /*0d10*/  UIADD3 UR6, UPT, UPT, -UR6, URZ, URZ ;  /* 0x000000ff06067290 */ /* 0x000fd8000fffe1ff */
.L_x_8:
[----:B------:R-:W-:Y:S02]  /*0d20*/  IMAD.U32 R2, RZ, RZ, UR8 ;  /* 0x00000008ff027e24 */ /* 0x000fe4000f8e00ff */
[----:B------:R-:W-:Y:S02]  /*0d30*/  IMAD.U32 R3, RZ, RZ, UR9 ;  /* 0x00000009ff037e24 */ /* 0x000fe4000f8e00ff */
[----:B------:R-:W-:-:S05]  /*0d40*/  IMAD.WIDE R2, R10, 0x4, R2 ;  /* 0x000000040a027825 */ /* 0x000fca00078e0202 */
        /* <DEDUP_REMOVED lines=16> */
[----:B------:R-:W-:Y:S01]  /*0e50*/  UIADD3 UR6, UPT, UPT, UR6, 0x10, URZ ;  /* 0x0000001006067890 */ /* 0x000fe2000fffe0ff */
[----:B------:R-:W-:-:S03]  /*0e60*/  VIADD R10, R10, 0x10 ;  /* 0x000000100a0a7836 */ /* 0x000fc60000000000 */
[----:B------:R-:W-:Y:S01]  /*0e70*/  UISETP.NE.AND UP0, UPT, UR6, URZ, UPT ;  /* 0x000000ff0600728c */ /* 0x000fe2000bf05270 */
[----:B--2---:R-:W-:Y:S02]  /*0e80*/  ISETP.NE.AND P1, PT, R27, UR5, PT ;  /* 0x000000051b007c0c */ /* 0x004fe4000bf25270 */
[----:B---3--:R-:W-:Y:S02]  /*0e90*/  ISETP.NE.AND P2, PT, R24, UR5, PT ;  /* 0x0000000518007c0c */ /* 0x008fe4000bf45270 */
[----:B------:R-:W-:Y:S02]  /*0ea0*/  SEL R9, R9, 0x1, P1 ;  /* 0x0000000109097807 */ /* 0x000fe40000800000 */
[----:B----4-:R-:W-:Y:S02]  /*0eb0*/  ISETP.NE.AND P1, PT, R25, UR5, PT ;  /* 0x0000000519007c0c */ /* 0x010fe4000bf25270 */
[----:B------:R-:W-:Y:S02]  /*0ec0*/  SEL R9, R9, 0x1, P2 ;  /* 0x0000000109097807 */ /* 0x000fe40001000000 */
[----:B-----5:R-:W-:-:S02]  /*0ed0*/  ISETP.NE.AND P2, PT, R26, UR5, PT ;  /* 0x000000051a007c0c */ /* 0x020fc4000bf45270 */
[----:B------:R-:W-:Y:S02]  /*0ee0*/  SEL R9, R9, 0x1, P1 ;  /* 0x0000000109097807 */ /* 0x000fe40000800000 */
[----:B------:R-:W-:Y:S02]  /*0ef0*/  ISETP.NE.AND P1, PT, R22, UR5, PT ;  /* 0x0000000516007c0c */ /* 0x000fe4000bf25270 */
[----:B------:R-:W-:Y:S02]  /*0f00*/  SEL R9, R9, 0x1, P2 ;  /* 0x0000000109097807 */ /* 0x000fe40001000000 */
[----:B------:R-:W-:Y:S02]  /*0f10*/  ISETP.NE.AND P2, PT, R20, UR5, PT ;  /* 0x0000000514007c0c */ /* 0x000fe4000bf45270 */
[----:B------:R-:W-:Y:S02]  /*0f20*/  SEL R9, R9, 0x1, P1 ;  /* 0x0000000109097807 */ /* 0x000fe40000800000 */
[----:B------:R-:W-:-:S02]  /*0f30*/  ISETP.NE.AND P1, PT, R19, UR5, PT ;  /* 0x0000000513007c0c */ /* 0x000fc4000bf25270 */
        /* <DEDUP_REMOVED lines=18> */
[----:B------:R-:W-:-:S04]  /*1060*/  SEL R9, R9, 0x1, P1 ;  /* 0x0000000109097807 */ /* 0x000fc80000800000 */
[----:B------:R-:W-:Y:S01]  /*1070*/  SEL R9, R9, 0x1, P2 ;  /* 0x0000000109097807 */ /* 0x000fe20001000000 */
[----:B------:R-:W-:Y:S06]  /*1080*/  BRA.U UP0, `(.L_x_8) ;  /* 0xfffffffd00247547 */ /* 0x000fec000b83ffff */
[----:B------:R-:W-:-:S05]  /*1090*/  UMOV UR6, UR10 ;  /* 0x0000000a00067c82 */ /* 0x000fca0008000000 */
.L_x_7:
[----:B------:R-:W-:-:S09]  /*10a0*/  ULOP3.LUT UP0, URZ, UR4, 0xf, URZ, 0xc0, !UPT ;  /* 0x0000000f04ff7892 */ /* 0x000fd2000f80c0ff */
[----:B------:R-:W-:Y:S05]  /*10b0*/  BRA.U !UP0, `(.L_x_9) ;  /* 0x0000000508107547 */ /* 0x000fea000b800000 */
[----:B------:R-:W-:Y:S01]  /*10c0*/  LOP3.LUT P1, RZ, R6, 0x7, RZ, 0xc0, !PT ;  /* 0x0000000706ff7812 */ /* 0x000fe2000782c0ff */
[----:B------:R-:W-:-:S12]  /*10d0*/  @!P0 BRA `(.L_x_10) ;  /* 0x0000000000708947 */ /* 0x000fd80003800000 */
[----:B------:R-:W0:Y:S01]  /*10e0*/  LDC.64 R2, c[0x0][0x388] ;  /* 0x0000e200ff027b82 */ /* 0x000e220000000a00 */
[----:B------:R-:W-:-:S04]  /*10f0*/  VIADD R11, R4, UR6 ;  /* 0x00000006040b7c36 */ /* 0x000fc80008000000 */
        /* <DEDUP_REMOVED lines=9> */
[----:B------:R-:W-:Y:S01]  /*1190*/  UIADD3 UR6, UPT, UPT, UR6, 0x8, URZ ;  /* 0x0000000806067890 */ /* 0x000fe2000fffe0ff */
[----:B--2---:R-:W-:-:S02]  /*11a0*/  ISETP.NE.AND P2, PT, R17, UR5, PT ;  /* 0x0000000511007c0c */ /* 0x004fc4000bf45270 */
[----:B---3--:R-:W-:Y:S02]  /*11b0*/  ISETP.NE.AND P3, PT, R10, UR5, PT ;  /* 0x000000050a007c0c */ /* 0x008fe4000bf65270 */
[----:B------:R-:W-:Y:S02]  /*11c0*/  SEL R9, R9, 0x1, P2 ;  /* 0x0000000109097807 */ /* 0x000fe40001000000 */
[----:B----4-:R-:W-:Y:S02]  /*11d0*/  ISETP.NE.AND P2, PT, R11, UR5, PT ;  /* 0x000000050b007c0c */ /* 0x010fe4000bf45270 */
[----:B------:R-:W-:Y:S02]  /*11e0*/  SEL R9, R9, 0x1, P3 ;  /* 0x0000000109097807 */ /* 0x000fe40001800000 */
[----:B-----5:R-:W-:Y:S02]  /*11f0*/  ISETP.NE.AND P3, PT, R12, UR5, PT ;  /* 0x000000050c007c0c */ /* 0x020fe4000bf65270 */
[----:B------:R-:W-:-:S02]  /*1200*/  SEL R9, R9, 0x1, P2 ;  /* 0x0000000109097807 */ /* 0x000fc40001000000 */
[----:B------:R-:W-:Y:S02]  /*1210*/  ISETP.NE.AND P2, PT, R13, UR5, PT ;  /* 0x000000050d007c0c */ /* 0x000fe4000bf45270 */
[----:B------:R-:W-:Y:S02]  /*1220*/  SEL R9, R9, 0x1, P3 ;  /* 0x0000000109097807 */ /* 0x000fe40001800000 */
[----:B------:R-:W-:Y:S02]  /*1230*/  ISETP.NE.AND P3, PT, R14, UR5, PT ;  /* 0x000000050e007c0c */ /* 0x000fe4000bf65270 */
[----:B------:R-:W-:Y:S02]  /*1240*/  SEL R9, R9, 0x1, P2 ;  /* 0x0000000109097807 */ /* 0x000fe40001000000 */
[----:B------:R-:W-:Y:S02]  /*1250*/  ISETP.NE.AND P2, PT, R15, UR5, PT ;  /* 0x000000050f007c0c */ /* 0x000fe4000bf45270 */
[----:B------:R-:W-:-:S02]  /*1260*/  SEL R9, R9, 0x1, P3 ;  /* 0x0000000109097807 */ /* 0x000fc40001800000 */
[----:B------:R-:W-:Y:S02]  /*1270*/  ISETP.NE.AND P3, PT, R16, UR5, PT ;  /* 0x0000000510007c0c */ /* 0x000fe4000bf65270 */
[----:B------:R-:W-:-:S04]  /*1280*/  SEL R9, R9, 0x1, P2 ;  /* 0x0000000109097807 */ /* 0x000fc80001000000 */
[----:B------:R-:W-:-:S07]  /*1290*/  SEL R9, R9, 0x1, P3 ;  /* 0x0000000109097807 */ /* 0x000fce0001800000 */
.L_x_10:
[----:B------:R-:W-:Y:S05]  /*12a0*/  @!P1 BRA `(.L_x_9) ;  /* 0x0000000000949947 */ /* 0x000fea0003800000 */
[----:B------:R-:W-:Y:S02]  /*12b0*/  LOP3.LUT R2, R5, 0x7, RZ, 0xc0, !PT ;  /* 0x0000000705027812 */ /* 0x000fe400078ec0ff */
[----:B------:R-:W-:-:S03]  /*12c0*/  ISETP.NE.AND P2, PT, R23, RZ, PT ;  /* 0x000000ff1700720c */ /* 0x000fc60003f45270 */
[----:B------:R-:W-:-:S05]  /*12d0*/  VIADD R2, R2, 0xffffffff ;  /* 0xffffffff02027836 */ /* 0x000fca0000000000 */
[----:B------:R-:W-:-:S13]  /*12e0*/  ISETP.GE.U32.AND P1, PT, R2, 0x3, PT ;  /* 0x000000030200780c */ /* 0x000fda0003f26070 */
[----:B------:R-:W-:Y:S05]  /*12f0*/  @!P1 BRA `(.L_x_11) ;  /* 0x0000000000409947 */ /* 0x000fea0003800000 */
[----:B------:R-:W0:Y:S01]  /*1300*/  LDC.64 R2, c[0x0][0x388] ;  /* 0x0000e200ff027b82 */ /* 0x000e220000000a00 */
[----:B------:R-:W-:-:S04]  /*1310*/  VIADD R11, R4, UR6 ;  /* 0x00000006040b7c36 */ /* 0x000fc80008000000 */
[----:B0-----:R-:W-:-:S05]  /*1320*/  IMAD.WIDE R2, R11, 0x4, R2 ;  /* 0x000000040b027825 */ /* 0x001fca00078e0202 */
[----:B------:R-:W2:Y:S04]  /*1330*/  LDG.E R13, desc[UR14][R2.64] ;  /* 0x0000000e020d7981 */ /* 0x000ea8000c1e1900 */
[----:B------:R-:W3:Y:S04]  /*1340*/  LDG.E R10, desc[UR14][R2.64+0x4] ;  /* 0x0000040e020a7981 */ /* 0x000ee8000c1e1900 */
[----:B------:R-:W4:Y:S04]  /*1350*/  LDG.E R11, desc[UR14][R2.64+0x8] ;  /* 0x0000080e020b7981 */ /* 0x000f28000c1e1900 */
        /* <DEDUP_REMOVED lines=8> */
[----:B------:R-:W-:-:S04]  /*13e0*/  SEL R9, R9, 0x1, P1 ;  /* 0x0000000109097807 */ /* 0x000fc80000800000 */
[----:B------:R-:W-:-:S07]  /*13f0*/  SEL R9, R9, 0x1, P3 ;  /* 0x0000000109097807 */ /* 0x000fce0001800000 */
.L_x_11:
[----:B------:R-:W-:Y:S05]  /*1400*/  @!P2 BRA `(.L_x_9) ;  /* 0x00000000003ca947 */ /* 0x000fea0003800000 */
[----:B------:R-:W0:Y:S01]  /*1410*/  LDC.64 R2, c[0x0][0x388] ;  /* 0x0000e200ff027b82 */ /* 0x000e220000000a00 */
[----:B------:R-:W-:-:S04]  /*1420*/  VIADD R11, R4, UR6 ;  /* 0x00000006040b7c36 */ /* 0x000fc80008000000 */
[----:B0-----:R-:W-:-:S05]  /*1430*/  IMAD.WIDE R2, R11, 0x4, R2 ;  /* 0x000000040b027825 */ /* 0x001fca00078e0202 */
[----:B------:R-:W2:Y:S01]  /*1440*/  LDG.E R10, desc[UR14][R2.64] ;  /* 0x0000000e020a7981 */ /* 0x000ea2000c1e1900 */
[----:B------:R-:W-:Y:S02]  /*1450*/  ISETP.NE.AND P2, PT, R23, 0x1, PT ;  /* 0x000000011700780c */ /* 0x000fe40003f45270 */
[----:B--2---:R-:W-:-:S04]  /*1460*/  ISETP.NE.AND P1, PT, R10, UR5, PT ;  /* 0x000000050a007c0c */ /* 0x004fc8000bf25270 */
[----:B------:R-:W-:-:S07]  /*1470*/  SEL R9, R9, 0x1, P1 ;  /* 0x0000000109097807 */ /* 0x000fce0000800000 */
[----:B------:R-:W-:Y:S05]  /*1480*/  @!P2 BRA `(.L_x_9) ;  /* 0x00000000001ca947 */ /* 0x000fea0003800000 */
[----:B------:R-:W-:Y:S01]  /*1490*/  ISETP.NE.AND P2, PT, R23, 0x2, PT ;  /* 0x000000021700780c */ /* 0x000fe20003f45270 */
[----:B------:R-:W2:-:S12]  /*14a0*/  LDG.E R11, desc[UR14][R2.64+0x4] ;  /* 0x0000040e020b7981 */ /* 0x000e98000c1e1900 */
[----:B------:R-:W3:Y:S01]  /*14b0*/  @P2 LDG.E R10, desc[UR14][R2.64+0x8] ;  /* 0x0000080e020a2981 */ /* 0x000ee2000c1e1900 */
[----:B--2---:R-:W-:-:S04]  /*14c0*/  ISETP.NE.AND P1, PT, R11, UR5, PT ;  /* 0x000000050b007c0c */ /* 0x004fc8000bf25270 */
[----:B------:R-:W-:Y:S02]  /*14d0*/  SEL R9, R9, 0x1, P1 ;  /* 0x0000000109097807 */ /* 0x000fe40000800000 */
[----:B---3--:R-:W-:-:S04]  /*14e0*/  @P2 ISETP.NE.AND P3, PT, R10, UR5, PT ;  /* 0x000000050a002c0c */ /* 0x008fc8000bf65270 */
[----:B------:R-:W-:-:S09]  /*14f0*/  @P2 SEL R9, R9, 0x1, P3 ;  /* 0x0000000109092807 */ /* 0x000fd20001800000 */
.L_x_9:
[----:B------:R-:W-:Y:S01]  /*1500*/  ISETP.NE.AND P1, PT, R9, RZ, PT ;  /* 0x000000ff0900720c */ /* 0x000fe20003f25270 */
[----:B------:R-:W-:-:S12]  /*1510*/  BSSY.RECONVERGENT B0, `(.L_x_12) ;  /* 0x000000a000007945 */ /* 0x000fd80003800200 */
[----:B------:R-:W-:Y:S05]  /*1520*/  @P1 BRA `(.L_x_13) ;  /* 0x0000000000201947 */ /* 0x000fea0003800000 */
[----:B------:R-:W0:Y:S08]  /*1530*/  LDC R9, c[0x0][0x394] ;  /* 0x0000e500ff097b82 */ /* 0x000e300000000800 */
[----:B------:R-:W1:Y:S01]  /*1540*/  LDC.64 R2, c[0x0][0x380] ;  /* 0x0000e000ff027b82 */ /* 0x000e620000000a00 */
[----:B0-----:R-:W-:-:S04]  /*1550*/  IMAD R9, R0, R9, UR5 ;  /* 0x0000000500097e24 */ /* 0x001fc8000f8e0209 */
[----:B-1----:R-:W-:-:S06]  /*1560*/  IMAD.WIDE R2, R9, 0x4, R2 ;  /* 0x0000000409027825 */ /* 0x002fcc00078e0202 */
[----:B------:R-:W2:Y:S02]  /*1570*/  LDG.E R3, desc[UR14][R2.64] ;  /* 0x0000000e02037981 */ /* 0x000ea4000c1e1900 */
[----:B--2---:R-:W-:-:S13]  /*1580*/  FSETP.GEU.AND P1, PT, R3, R8, PT ;  /* 0x000000080300720b */ /* 0x004fda0003f2e000 */
[----:B------:R-:W-:Y:S02]  /*1590*/  @!P1 IMAD.MOV.U32 R8, RZ, RZ, R3 ;  /* 0x000000ffff089224 */ /* 0x000fe400078e0003 */
[----:B------:R-:W-:-:S07]  /*15a0*/  @!P1 IMAD.U32 R7, RZ, RZ, UR5 ;  /* 0x00000005ff079e24 */ /* 0x000fce000f8e00ff */
.L_x_13:
[----:B------:R-:W-:Y:S05]  /*15b0*/  BSYNC.RECONVERGENT B0 ;  /* 0x0000000000007941 */ /* 0x000fea0003800200 */
.L_x_12:
[----:B------:R-:W0:Y:S01]  /*15c0*/  LDCU UR6, c[0x0][0x394] ;  /* 0x00007280ff0677ac */ /* 0x000e220008000800 */
[----:B------:R-:W-:-:S04]  /*15d0*/  UIADD3 UR5, UPT, UPT, UR5, 0x1, URZ ;  /* 0x0000000105057890 */ /* 0x000fc8000fffe0ff */
[----:B0-----:R-:W-:-:S09]  /*15e0*/  UISETP.NE.AND UP0, UPT, UR5, UR6, UPT ;  /* 0x000000060500728c */ /* 0x001fd2000bf05270 */
[----:B------:R-:W-:Y:S05]  /*15f0*/  BRA.U UP0, `(.L_x_14) ;  /* 0xfffffff500a87547 */ /* 0x000fea000b83ffff */
.L_x_4:
[----:B------:R-:W0:Y:S01]  /*1600*/  LDC R8, c[0x0][0x398] ;  /* 0x0000e600ff087b82 */ /* 0x000e220000000800 */
[----:B------:R-:W-:Y:S02]  /*1610*/  UIADD3 UR6, UPT, UPT, UR4, 0x1, URZ ;  /* 0x0000000104067890 */ /* 0x000fe4000fffe0ff */
[----:B------:R-:W-:-:S05]  /*1620*/  VIADD R9, R4, UR4 ;  /* 0x0000000404097c36 */ /* 0x000fca0008000000 */
[----:B------:R-:W1:Y:S01]  /*1630*/  LDC.64 R2, c[0x0][0x388] ;  /* 0x0000e200ff027b82 */ /* 0x000e620000000a00 */
[----:B0-----:R-:W-:Y:S01]  /*1640*/  ISETP.NE.AND P0, PT, R8, UR6, PT ;  /* 0x0000000608007c0c */ /* 0x001fe2000bf05270 */
[----:B-1----:R-:W-:-:S05]  /*1650*/  IMAD.WIDE R2, R9, 0x4, R2 ;  /* 0x0000000409027825 */ /* 0x002fca00078e0202 */
[----:B------:R0:W-:Y:S07]  /*1660*/  STG.E desc[UR14][R2.64], R7 ;  /* 0x0000000702007986 */ /* 0x0001ee000c10190e */
[----:B------:R-:W-:Y:S05]  /*1670*/  @!P0 EXIT ;  /* 0x000000000000894d */ /* 0x000fea0003800000 */
[----:B------:R-:W-:Y:S01]  /*1680*/  VIADD R6, R6, 0x1 ;  /* 0x0000000106067836 */ /* 0x000fe20000000000 */
[----:B------:R-:W-:Y:S01]  /*1690*/  UMOV UR4, UR6 ;  /* 0x0000000600047c82 */ /* 0x000fe20008000000 */
[----:B------:R-:W-:Y:S01]  /*16a0*/  VIADD R5, R5, 0x1 ;  /* 0x0000000105057836 */ /* 0x000fe20000000000 */
[----:B------:R-:W-:Y:S06]  /*16b0*/  BRA `(.L_x_15) ;  /* 0xffffffe800b47947 */ /* 0x000fec000383ffff */
.L_x_0:
[C---:B------:R-:W-:Y:S01]  /*16c0*/  ISETP.GE.U32.AND P0, PT, R9.reuse, 0x8, PT ;  /* 0x000000080900780c */ /* 0x040fe20003f06070 */
[----:B------:R-:W-:Y:S01]  /*16d0*/  IMAD.MOV.U32 R5, RZ, RZ, RZ ;  /* 0x000000ffff057224 */ /* 0x000fe200078e00ff */
[----:B------:R-:W-:-:S04]  /*16e0*/  LOP3.LUT R0, R9, 0x7, RZ, 0xc0, !PT ;  /* 0x0000000709007812 */ /* 0x000fc800078ec0ff */
[----:B------:R-:W-:-:S07]  /*16f0*/  ISETP.NE.AND P1, PT, R0, RZ, PT ;  /* 0x000000ff0000720c */ /* 0x000fce0003f25270 */
[----:B------:R-:W-:Y:S06]  /*1700*/  @!P0 BRA `(.L_x_16) ;  /* 0x0000000000448947 */ /* 0x000fec0003800000 */
[----:B------:R-:W0:Y:S01]  /*1710*/  LDC.64 R6, c[0x0][0x388] ;  /* 0x0000e200ff067b82 */ /* 0x000e220000000a00 */
[----:B------:R-:W-:Y:S01]  /*1720*/  LOP3.LUT R5, R9, 0x7ffffff8, RZ, 0xc0, !PT ;  /* 0x7ffffff809057812 */ /* 0x000fe200078ec0ff */
[----:B------:R-:W-:Y:S01]  /*1730*/  IMAD.MOV.U32 R11, RZ, RZ, -0x1 ;  /* 0xffffffffff0b7424 */ /* 0x000fe200078e00ff */
[----:B------:R-:W-:-:S06]  /*1740*/  UMOV UR4, URZ ;  /* 0x000000ff00047c82 */ /* 0x000fcc0008000000 */
.L_x_17:
[----:B-1----:R-:W-:Y:S01]  /*1750*/  VIADD R3, R4, UR4 ;  /* 0x0000000404037c36 */ /* 0x002fe20008000000 */
[----:B------:R-:W-:-:S03]  /*1760*/  UIADD3 UR4, UPT, UPT, UR4, 0x8, URZ ;  /* 0x0000000804047890 */ /* 0x000fc6000fffe0ff */
[----:B0-----:R-:W-:-:S03]  /*1770*/  IMAD.WIDE R2, R3, 0x4, R6 ;  /* 0x0000000403027825 */ /* 0x001fc600078e0206 */
[----:B------:R-:W-:Y:S02]  /*1780*/  ISETP.NE.AND P0, PT, R5, UR4, PT ;  /* 0x0000000405007c0c */ /* 0x000fe4000bf05270 */
[----:B------:R1:W-:Y:S04]  /*1790*/  STG.E desc[UR14][R2.64], R11 ;  /* 0x0000000b02007986 */ /* 0x0003e8000c10190e */
[----:B------:R1:W-:Y:S04]  /*17a0*/  STG.E desc[UR14][R2.64+0x4], R11 ;  /* 0x0000040b02007986 */ /* 0x0003e8000c10190e */
[----:B------:R1:W-:Y:S04]  /*17b0*/  STG.E desc[UR14][R2.64+0x8], R11 ;  /* 0x0000080b02007986 */ /* 0x0003e8000c10190e */
[----:B------:R1:W-:Y:S04]  /*17c0*/  STG.E desc[UR14][R2.64+0xc], R11 ;  /* 0x00000c0b02007986 */ /* 0x0003e8000c10190e */
[----:B------:R1:W-:Y:S04]  /*17d0*/  STG.E desc[UR14][R2.64+0x10], R11 ;  /* 0x0000100b02007986 */ /* 0x0003e8000c10190e */
[----:B------:R1:W-:Y:S04]  /*17e0*/  STG.E desc[UR14][R2.64+0x14], R11 ;  /* 0x0000140b02007986 */ /* 0x0003e8000c10190e */
[----:B------:R1:W-:Y:S04]  /*17f0*/  STG.E desc[UR14][R2.64+0x18], R11 ;  /* 0x0000180b02007986 */ /* 0x0003e8000c10190e */
[----:B------:R1:W-:Y:S01]  /*1800*/  STG.E desc[UR14][R2.64+0x1c], R11 ;  /* 0x00001c0b02007986 */ /* 0x0003e2000c10190e */
[----:B------:R-:W-:Y:S05]  /*1810*/  @P0 BRA `(.L_x_17) ;  /* 0xfffffffc00cc0947 */ /* 0x000fea000383ffff */
.L_x_16:
[----:B------:R-:W-:Y:S05]  /*1820*/  @!P1 EXIT ;  /* 0x000000000000994d */ /* 0x000fea0003800000 */
[----:B------:R-:W-:Y:S02]  /*1830*/  ISETP.GE.U32.AND P0, PT, R0, 0x4, PT ;  /* 0x000000040000780c */ /* 0x000fe40003f06070 */
[----:B------:R-:W-:-:S04]  /*1840*/  LOP3.LUT R6, R9, 0x3, RZ, 0xc0, !PT ;  /* 0x0000000309067812 */ /* 0x000fc800078ec0ff */
[----:B------:R-:W-:-:S07]  /*1850*/  ISETP.NE.AND P1, PT, R6, RZ, PT ;  /* 0x000000ff0600720c */ /* 0x000fce0003f25270 */
[----:B------:R-:W-:Y:S06]  /*1860*/  @!P0 BRA `(.L_x_18) ;  /* 0x0000000000248947 */ /* 0x000fec0003800000 */
[----:B-1----:R-:W0:Y:S01]  /*1870*/  LDC.64 R2, c[0x0][0x388] ;  /* 0x0000e200ff027b82 */ /* 0x002e220000000a00 */
[----:B------:R-:W-:Y:S02]  /*1880*/  IMAD.IADD R7, R4, 0x1, R5 ;  /* 0x0000000104077824 */ /* 0x000fe400078e0205 */
[----:B------:R-:W-:Y:S02]  /*1890*/  IMAD.MOV.U32 R11, RZ, RZ, -0x1 ;  /* 0xffffffffff0b7424 */ /* 0x000fe400078e00ff */
[----:B------:R-:W-:Y:S02]  /*18a0*/  VIADD R5, R5, 0x4 ;  /* 0x0000000405057836 */ /* 0x000fe40000000000 */
[----:B0-----:R-:W-:-:S05]  /*18b0*/  IMAD.WIDE R2, R7, 0x4, R2 ;  /* 0x0000000407027825 */ /* 0x001fca00078e0202 */
[----:B------:R0:W-:Y:S04]  /*18c0*/  STG.E desc[UR14][R2.64], R11 ;  /* 0x0000000b02007986 */ /* 0x0001e8000c10190e */
[----:B------:R0:W-:Y:S04]  /*18d0*/  STG.E desc[UR14][R2.64+0x4], R11 ;  /* 0x0000040b02007986 */ /* 0x0001e8000c10190e */
[----:B------:R0:W-:Y:S04]  /*18e0*/  STG.E desc[UR14][R2.64+0x8], R11 ;  /* 0x0000080b02007986 */ /* 0x0001e8000c10190e */
[----:B------:R0:W-:Y:S02]  /*18f0*/  STG.E desc[UR14][R2.64+0xc], R11 ;  /* 0x00000c0b02007986 */ /* 0x0001e4000c10190e */
.L_x_18:
[----:B------:R-:W-:Y:S05]  /*1900*/  @!P1 EXIT ;  /* 0x000000000000994d */ /* 0x000fea0003800000 */
[----:B------:R-:W-:Y:S02]  /*1910*/  ISETP.NE.AND P0, PT, R6, 0x1, PT ;  /* 0x000000010600780c */ /* 0x000fe40003f05270 */
[----:B------:R-:W-:-:S04]  /*1920*/  LOP3.LUT R0, R9, 0x1, RZ, 0xc0, !PT ;  /* 0x0000000109007812 */ /* 0x000fc800078ec0ff */
[----:B------:R-:W-:-:S07]  /*1930*/  ISETP.NE.U32.AND P1, PT, R0, 0x1, PT ;  /* 0x000000010000780c */ /* 0x000fce0003f25070 */
[----:B------:R-:W-:Y:S06]  /*1940*/  @!P0 BRA `(.L_x_19) ;  /* 0x00000000001c8947 */ /* 0x000fec0003800000 */
[----:B01----:R-:W0:Y:S01]  /*1950*/  LDC.64 R2, c[0x0][0x388] ;  /* 0x0000e200ff027b82 */ /* 0x003e220000000a00 */
[----:B------:R-:W-:Y:S02]  /*1960*/  IMAD.IADD R7, R4, 0x1, R5 ;  /* 0x0000000104077824 */ /* 0x000fe400078e0205 */
[----:B------:R-:W-:Y:S02]  /*1970*/  IMAD.MOV.U32 R9, RZ, RZ, -0x1 ;  /* 0xffffffffff097424 */ /* 0x000fe400078e00ff */
[----:B------:R-:W-:Y:S02]  /*1980*/  VIADD R5, R5, 0x2 ;  /* 0x0000000205057836 */ /* 0x000fe40000000000 */
[----:B0-----:R-:W-:-:S05]  /*1990*/  IMAD.WIDE R2, R7, 0x4, R2 ;  /* 0x0000000407027825 */ /* 0x001fca00078e0202 */
[----:B------:R2:W-:Y:S04]  /*19a0*/  STG.E desc[UR14][R2.64], R9 ;  /* 0x0000000902007986 */ /* 0x0005e8000c10190e */
[----:B------:R2:W-:Y:S02]  /*19b0*/  STG.E desc[UR14][R2.64+0x4], R9 ;  /* 0x0000040902007986 */ /* 0x0005e4000c10190e */
.L_x_19:
[----:B------:R-:W-:Y:S05]  /*19c0*/  @P1 EXIT ;  /* 0x000000000000194d */ /* 0x000fea0003800000 */
[----:B012---:R-:W0:Y:S01]  /*19d0*/  LDC.64 R2, c[0x0][0x388] ;  /* 0x0000e200ff027b82 */ /* 0x007e220000000a00 */
[----:B------:R-:W-:Y:S02]  /*19e0*/  IMAD.IADD R5, R4, 0x1, R5 ;  /* 0x0000000104057824 */ /* 0x000fe400078e0205 */
[----:B------:R-:W-:Y:S02]  /*19f0*/  IMAD.MOV.U32 R7, RZ, RZ, -0x1 ;  /* 0xffffffffff077424 */ /* 0x000fe400078e00ff */
[----:B0-----:R-:W-:-:S05]  /*1a00*/  IMAD.WIDE R2, R5, 0x4, R2 ;  /* 0x0000000405027825 */ /* 0x001fca00078e0202 */
[----:B------:R-:W-:Y:S01]  /*1a10*/  STG.E desc[UR14][R2.64], R7 ;  /* 0x0000000702007986 */ /* 0x000fe2000c10190e */
[----:B------:R-:W-:Y:S05]  /*1a20*/  EXIT ;  /* 0x000000000000794d */ /* 0x000fea0003800000 */
.L_x_20:
[----:B------:R-:W-:-:S00]  /*1a30*/  BRA `(.L_x_20) ;  /* 0xfffffffc00fc7947 */ /* 0x000fc0000383ffff */
[----:B------:R-:W-:-:S00]  /*1a40*/  NOP ;  /* 0x0000000000007918 */ /* 0x000fc00000000000 */
        /* <DEDUP_REMOVED lines=11> */
.L_x_120:


//--------------------- .text._Z18l2_distance_kernelPKfS0_Pfiii --------------------------
	.section	.text._Z18l2_distance_kernelPKfS0_Pfiii,"ax",@progbits
	.align	128
        .global         _Z18l2_distance_kernelPKfS0_Pfiii
        .type           _Z18l2_distance_kernelPKfS0_Pfiii,@function
        .size           _Z18l2_distance_kernelPKfS0_Pfiii,(.L_x_121 - _Z18l2_distance_kernelPKfS0_Pfiii)
        .other          _Z18l2_distance_kernelPKfS0_Pfiii,@"STO_CUDA_ENTRY STV_DEFAULT"
_Z18l2_distance_kernelPKfS0_Pfiii:
.text._Z18l2_distance_kernelPKfS0_Pfiii:
[----:B------:R-:W-:Y:S01]  /*0000*/  LDC R1, c[0x0][0x37c] ;  /* 0x0000df00ff017b82 */ /* 0x000fe20000000800 */
[----:B------:R-:W0:Y:S07]  /*0010*/  S2R R3, SR_TID.Y ;  /* 0x0000000000037919 */ /* 0x000e2e0000002200 */
[----:B------:R-:W1:Y:S01]  /*0020*/  LDC R7, c[0x0][0x360] ;  /* 0x0000d800ff077b82 */ /* 0x000e620000000800 */
[----:B------:R-:W2:Y:S01]  /*0030*/  LDCU.64 UR8, c[0x0][0x398] ;  /* 0x00007300ff0877ac */ /* 0x000ea20008000a00 */
[----:B------:R-:W1:Y:S06]  /*0040*/  S2R R2, SR_TID.X ;  /* 0x0000000000027919 */ /* 0x000e6c0000002100 */
[----:B------:R-:W0:Y:S08]  /*0050*/  S2UR UR5, SR_CTAID.Y ;  /* 0x00000000000579c3 */ /* 0x000e300000002600 */
[----:B------:R-:W0:Y:S08]  /*0060*/  LDC R0, c[0x0][0x364] ;  /* 0x0000d900ff007b82 */ /* 0x000e300000000800 */
[----:B------:R-:W1:Y:S01]  /*0070*/  S2UR UR4, SR_CTAID.X ;  /* 0x00000000000479c3 */ /* 0x000e620000002500 */
[----:B0-----:R-:W-:-:S05]  /*0080*/  IMAD R0, R0, UR5, R3 ;  /* 0x0000000500007c24 */ /* 0x001fca000f8e0203 */
[----:B--2---:R-:W-:Y:S01]  /*0090*/  ISETP.GE.AND P0, PT, R0, UR9, PT ;  /* 0x0000000900007c0c */ /* 0x004fe2000bf06270 */
[----:B-1----:R-:W-:-:S05]  /*00a0*/  IMAD R7, R7, UR4, R2 ;  /* 0x0000000407077c24 */ /* 0x002fca000f8e0202 */
[----:B------:R-:W-:-:S13]  /*00b0*/  ISETP.GE.OR P0, PT, R7, UR8, P0 ;  /* 0x0000000807007c0c */ /* 0x000fda0008706670 */
[----:B------:R-:W-:Y:S05]  /*00c0*/  @P0 EXIT ;  /* 0x000000000000094d */ /* 0x000fea0003800000 */
[----:B------:R-:W0:Y:S01]  /*00d0*/  LDC R10, c[0x0][0x3a0] ;  /* 0x0000e800ff0a7b82 */ /* 0x000e220000000800 */
[----:B------:R-:W1:Y:S01]  /*00e0*/  LDCU.64 UR6, c[0x0][0x358] ;  /* 0x00006b00ff0677ac */ /* 0x000e620008000a00 */
[----:B------:R-:W-:Y:S01]  /*00f0*/  HFMA2 R11, -RZ, RZ, 0, 0 ;  /* 0x00000000ff0b7431 */ /* 0x000fe200000001ff */
[----:B0-----:R-:W-:-:S13]  /*0100*/  ISETP.GE.AND P0, PT, R10, 0x1, PT ;  /* 0x000000010a00780c */ /* 0x001fda0003f06270 */
[----:B-1----:R-:W-:Y:S05]  /*0110*/  @!P0 BRA `(.L_x_21) ;  /* 0x0000000400fc8947 */ /* 0x002fea0003800000 */
[C---:B------:R-:W-:Y:S01]  /*0120*/  ISETP.GE.U32.AND P1, PT, R10.reuse, 0x8, PT ;  /* 0x000000080a00780c */ /* 0x040fe20003f26070 */
[-C--:B------:R-:W-:Y:S01]  /*0130*/  IMAD R6, R7, R10.reuse, RZ ;  /* 0x0000000a07067224 */ /* 0x080fe200078e02ff */
[----:B------:R-:W-:Y:S01]  /*0140*/  LOP3.LUT R25, R10, 0x7, RZ, 0xc0, !PT ;  /* 0x000000070a197812 */ /* 0x000fe200078ec0ff */
[----:B------:R-:W-:Y:S01]  /*0150*/  IMAD R8, R0, R10, RZ ;  /* 0x0000000a00087224 */ /* 0x000fe200078e02ff */
[----:B------:R-:W-:Y:S02]  /*0160*/  MOV R11, RZ ;  /* 0x000000ff000b7202 */ /* 0x000fe40000000f00 */
[----:B------:R-:W-:Y:S02]  /*0170*/  ISETP.NE.AND P0, PT, R25, RZ, PT ;  /* 0x000000ff1900720c */ /* 0x000fe40003f05270 */
[----:B------:R-:W-:-:S05]  /*0180*/  MOV R9, RZ ;  /* 0x000000ff00097202 */ /* 0x000fca0000000f00 */
[----:B------:R-:W-:Y:S06]  /*0190*/  @!P1 BRA `(.L_x_22) ;  /* 0x0000000000d09947 */ /* 0x000fec0003800000 */
[----:B------:R-:W0:Y:S01]  /*01a0*/  LDC.64 R2, c[0x0][0x388] ;  /* 0x0000e200ff027b82 */ /* 0x000e220000000a00 */
[----:B------:R-:W1:Y:S01]  /*01b0*/  LDCU.64 UR4, c[0x0][0x380] ;  /* 0x00007000ff0477ac */ /* 0x000e620008000a00 */
[----:B------:R-:W-:Y:S02]  /*01c0*/  LOP3.LUT R9, R10, 0x7ffffff8, RZ, 0xc0, !PT ;  /* 0x7ffffff80a097812 */ /* 0x000fe400078ec0ff */
[----:B------:R-:W-:Y:S02]  /*01d0*/  MOV R11, RZ ;  /* 0x000000ff000b7202 */ /* 0x000fe40000000f00 */
[----:B------:R-:W-:Y:S02]  /*01e0*/  MOV R12, R6 ;  /* 0x00000006000c7202 */ /* 0x000fe40000000f00 */
[----:B------:R-:W-:Y:S01]  /*01f0*/  IADD3 R27, PT, PT, -R9, RZ, RZ ;  /* 0x000000ff091b7210 */ /* 0x000fe20007ffe1ff */
[----:B-1----:R-:W-:-:S04]  /*0200*/  UIADD3 UR4, UP0, UPT, UR4, 0x10, URZ ;  /* 0x0000001004047890 */ /* 0x002fc8000ff1e0ff */
[----:B------:R-:W-:Y:S01]  /*0210*/  UIADD3.X UR5, UPT, UPT, URZ, UR5, URZ, UP0, !UPT ;  /* 0x00000005ff057290 */ /* 0x000fe200087fe4ff */
[----:B0-----:R-:W-:-:S03]  /*0220*/  IMAD.WIDE.U32 R2, R8, 0x4, R2 ;  /* 0x0000000408027825 */ /* 0x001fc600078e0002 */
[----:B------:R-:W-:-:S04]  /*0230*/  IADD3 R2, P1, PT, R2, 0x10, RZ ;  /* 0x0000001002027810 */ /* 0x000fc80007f3e0ff */
[----:B------:R-:W-:-:S09]  /*0240*/  IADD3.X R3, PT, PT, RZ, R3, RZ, P1, !PT ;  /* 0x00000003ff037210 */ /* 0x000fd20000ffe4ff */
.L_x_23:
[----:B------:R-:W-:Y:S01]  /*0250*/  MOV R4, UR4 ;  /* 0x0000000400047c02 */ /* 0x000fe20008000f00 */
[----:B------:R-:W2:Y:S01]  /*0260*/  LDG.E R22, desc[UR6][R2.64+-0x10] ;  /* 0xfffff00602167981 */ /* 0x000ea2000c1e1900 */
[----:B------:R-:W-:-:S03]  /*0270*/  MOV R5, UR5 ;  /* 0x0000000500057c02 */ /* 0x000fc60008000f00 */
[----:B------:R-:W3:Y:S01]  /*0280*/  LDG.E R13, desc[UR6][R2.64+-0xc] ;  /* 0xfffff406020d7981 */ /* 0x000ee2000c1e1900 */
[----:B------:R-:W-:-:S03]  /*0290*/  IMAD.WIDE R4, R12, 0x4, R4 ;  /* 0x000000040c047825 */ /* 0x000fc600078e0204 */
[----:B------:R-:W4:Y:S04]  /*02a0*/  LDG.E R15, desc[UR6][R2.64+-0x8] ;  /* 0xfffff806020f7981 */ /* 0x000f28000c1e1900 */
        /* <DEDUP_REMOVED lines=8> */
[----:B------:R-:W5:Y:S01]  /*0330*/  LDG.E R23, desc[UR6][R2.64+0xc] ;  /* 0x00000c0602177981 */ /* 0x000f62000c1e1900 */
[----:B--2---:R-:W-:-:S03]  /*0340*/  FADD R24, R21, -R22 ;  /* 0x8000001615187221 */ /* 0x004fc60000000000 */
[----:B------:R-:W2:Y:S04]  /*0350*/  LDG.E R21, desc[UR6][R2.64+0x4] ;  /* 0x0000040602157981 */ /* 0x000ea8000c1e1900 */
[----:B------:R-:W2:Y:S01]  /*0360*/  LDG.E R22, desc[UR6][R4.64+0x4] ;  /* 0x0000040604167981 */ /* 0x000ea2000c1e1900 */
[----:B------:R-:W-:-:S03]  /*0370*/  FFMA R28, R24, R24, R11 ;  /* 0x00000018181c7223 */ /* 0x000fc6000000000b */
[----:B------:R0:W2:Y:S04]  /*0380*/  LDG.E R11, desc[UR6][R2.64+0x8] ;  /* 0x00000806020b7981 */ /* 0x0000a8000c1e1900 */
[----:B------:R-:W2:Y:S01]  /*0390*/  LDG.E R24, desc[UR6][R4.64+0x8] ;  /* 0x0000080604187981 */ /* 0x000ea2000c1e1900 */
[----:B---3--:R-:W-:Y:S01]  /*03a0*/  FADD R13, R14, -R13 ;  /* 0x8000000d0e0d7221 */ /* 0x008fe20000000000 */
[----:B----4-:R-:W-:-:S03]  /*03b0*/  FADD R15, R16, -R15 ;  /* 0x8000000f100f7221 */ /* 0x010fc60000000000 */
[----:B------:R-:W-:Y:S01]  /*03c0*/  FFMA R28, R13, R13, R28 ;  /* 0x0000000d0d1c7223 */ /* 0x000fe2000000001c */
[----:B-----5:R-:W-:Y:S01]  /*03d0*/  FADD R17, R18, -R17 ;  /* 0x8000001112117221 */ /* 0x020fe20000000000 */
[----:B------:R-:W-:Y:S02]  /*03e0*/  IADD3 R27, PT, PT, R27, 0x8, RZ ;  /* 0x000000081b1b7810 */ /* 0x000fe40007ffe0ff */
[----:B------:R-:W-:Y:S01]  /*03f0*/  FFMA R28, R15, R15, R28 ;  /* 0x0000000f0f1c7223 */ /* 0x000fe2000000001c */
[----:B------:R-:W-:Y:S01]  /*0400*/  FADD R19, R20, -R19 ;  /* 0x8000001314137221 */ /* 0x000fe20000000000 */
[----:B------:R-:W-:Y:S02]  /*0410*/  ISETP.NE.AND P1, PT, R27, RZ, PT ;  /* 0x000000ff1b00720c */ /* 0x000fe40003f25270 */
[----:B------:R-:W-:-:S04]  /*0420*/  FFMA R28, R17, R17, R28 ;  /* 0x00000011111c7223 */ /* 0x000fc8000000001c */
[----:B------:R-:W-:Y:S01]  /*0430*/  FFMA R28, R19, R19, R28 ;  /* 0x00000013131c7223 */ /* 0x000fe2000000001c */
[----:B0-----:R-:W-:Y:S01]  /*0440*/  IADD3 R2, P2, PT, R2, 0x20, RZ ;  /* 0x0000002002027810 */ /* 0x001fe20007f5e0ff */
[----:B------:R-:W-:Y:S01]  /*0450*/  FADD R26, R26, -R23 ;  /* 0x800000171a1a7221 */ /* 0x000fe20000000000 */
[----:B------:R-:W-:Y:S02]  /*0460*/  IADD3 R12, PT, PT, R12, 0x8, RZ ;  /* 0x000000080c0c7810 */ /* 0x000fe40007ffe0ff */
[----:B------:R-:W-:Y:S01]  /*0470*/  IADD3.X R3, PT, PT, RZ, R3, RZ, P2, !PT ;  /* 0x00000003ff037210 */ /* 0x000fe200017fe4ff */
[----:B--2---:R-:W-:-:S04]  /*0480*/  FADD R21, R22, -R21 ;  /* 0x8000001516157221 */ /* 0x004fc80000000000 */
[----:B------:R-:W-:Y:S01]  /*0490*/  FFMA R28, R21, R21, R28 ;  /* 0x00000015151c7223 */ /* 0x000fe2000000001c */
[----:B------:R-:W-:-:S04]  /*04a0*/  FADD R11, R24, -R11 ;  /* 0x8000000b180b7221 */ /* 0x000fc80000000000 */
[----:B------:R-:W-:-:S04]  /*04b0*/  FFMA R11, R11, R11, R28 ;  /* 0x0000000b0b0b7223 */ /* 0x000fc8000000001c */
[----:B------:R-:W-:Y:S01]  /*04c0*/  FFMA R11, R26, R26, R11 ;  /* 0x0000001a1a0b7223 */ /* 0x000fe2000000000b */
[----:B------:R-:W-:Y:S06]  /*04d0*/  @P1 BRA `(.L_x_23) ;  /* 0xfffffffc005c1947 */ /* 0x000fec000383ffff */
.L_x_22:
[----:B------:R-:W-:Y:S05]  /*04e0*/  @!P0 BRA `(.L_x_21) ;  /* 0x0000000400088947 */ /* 0x000fea0003800000 */
[----:B------:R-:W-:Y:S02]  /*04f0*/  ISETP.GE.U32.AND P1, PT, R25, 0x4, PT ;  /* 0x000000041900780c */ /* 0x000fe40003f26070 */
[----:B------:R-:W-:-:S04]  /*0500*/  LOP3.LUT R17, R10, 0x3, RZ, 0xc0, !PT ;  /* 0x000000030a117812 */ /* 0x000fc800078ec0ff */
[----:B------:R-:W-:-:S07]  /*0510*/  ISETP.NE.AND P0, PT, R17, RZ, PT ;  /* 0x000000ff1100720c */ /* 0x000fce0003f05270 */
[----:B------:R-:W-:Y:S06]  /*0520*/  @!P1 BRA `(.L_x_24) ;  /* 0x0000000000709947 */ /* 0x000fec0003800000 */
[----:B------:R-:W0:Y:S01]  /*0530*/  LDC.64 R12, c[0x0][0x388] ;  /* 0x0000e200ff0c7b82 */ /* 0x000e220000000a00 */
[----:B------:R-:W1:Y:S01]  /*0540*/  LDCU.64 UR4, c[0x0][0x388] ;  /* 0x00007100ff0477ac */ /* 0x000e620008000a00 */
[CC--:B------:R-:W-:Y:S02]  /*0550*/  IADD3 R15, PT, PT, R8.reuse, R9.reuse, RZ ;  /* 0x00000009080f7210 */ /* 0x0c0fe40007ffe0ff */
[-C--:B------:R-:W-:Y:S02]  /*0560*/  IADD3 R14, P1, PT, R8, R9.reuse, RZ ;  /* 0x00000009080e7210 */ /* 0x080fe40007f3e0ff */
[----:B------:R-:W-:Y:S02]  /*0570*/  IADD3 R3, PT, PT, R6, R9, RZ ;  /* 0x0000000906037210 */ /* 0x000fe40007ffe0ff */
[----:B------:R-:W2:Y:S01]  /*0580*/  LDC.64 R4, c[0x0][0x380] ;  /* 0x0000e000ff047b82 */ /* 0x000ea20000000a00 */
[----:B0-----:R-:W-:Y:S01]  /*0590*/  IMAD.WIDE.U32 R12, R15, 0x4, R12 ;  /* 0x000000040f0c7825 */ /* 0x001fe200078e000c */
[----:B------:R-:W-:-:S02]  /*05a0*/  IADD3.X R15, PT, PT, RZ, RZ, RZ, P1, !PT ;  /* 0x000000ffff0f7210 */ /* 0x000fc40000ffe4ff */
[----:B-1----:R-:W-:-:S03]  /*05b0*/  LEA R2, P1, R14, UR4, 0x2 ;  /* 0x000000040e027c11 */ /* 0x002fc6000f8210ff */
[----:B------:R-:W3:Y:S01]  /*05c0*/  LDG.E R13, desc[UR6][R12.64] ;  /* 0x000000060c0d7981 */ /* 0x000ee2000c1e1900 */
[----:B--2---:R-:W-:Y:S01]  /*05d0*/  IMAD.WIDE R4, R3, 0x4, R4 ;  /* 0x0000000403047825 */ /* 0x004fe200078e0204 */
[----:B------:R-:W-:-:S04]  /*05e0*/  LEA.HI.X R3, R14, UR5, R15, 0x2, P1 ;  /* 0x000000050e037c11 */ /* 0x000fc800088f140f */
[----:B------:R-:W3:Y:S04]  /*05f0*/  LDG.E R14, desc[UR6][R4.64] ;  /* 0x00000006040e7981 */ /* 0x000ee8000c1e1900 */
[----:B------:R-:W2:Y:S04]  /*0600*/  LDG.E R15, desc[UR6][R4.64+0x4] ;  /* 0x00000406040f7981 */ /* 0x000ea8000c1e1900 */
[----:B------:R-:W2:Y:S04]  /*0610*/  LDG.E R16, desc[UR6][R2.64+0x4] ;  /* 0x0000040602107981 */ /* 0x000ea8000c1e1900 */
[----:B------:R-:W4:Y:S04]  /*0620*/  LDG.E R18, desc[UR6][R4.64+0x8] ;  /* 0x0000080604127981 */ /* 0x000f28000c1e1900 */
[----:B------:R-:W4:Y:S04]  /*0630*/  LDG.E R19, desc[UR6][R2.64+0x8] ;  /* 0x0000080602137981 */ /* 0x000f28000c1e1900 */
[----:B------:R-:W5:Y:S04]  /*0640*/  LDG.E R21, desc[UR6][R2.64+0xc] ;  /* 0x00000c0602157981 */ /* 0x000f68000c1e1900 */
[----:B------:R-:W5:Y:S01]  /*0650*/  LDG.E R20, desc[UR6][R4.64+0xc] ;  /* 0x00000c0604147981 */ /* 0x000f62000c1e1900 */
[----:B------:R-:W-:Y:S01]  /*0660*/  IADD3 R9, PT, PT, R9, 0x4, RZ ;  /* 0x0000000409097810 */ /* 0x000fe20007ffe0ff */
[----:B---3--:R-:W-:-:S04]  /*0670*/  FADD R14, R14, -R13 ;  /* 0x8000000d0e0e7221 */ /* 0x008fc80000000000 */
[----:B------:R-:W-:Y:S01]  /*0680*/  FFMA R11, R14, R14, R11 ;  /* 0x0000000e0e0b7223 */ /* 0x000fe2000000000b */
[----:B--2---:R-:W-:-:S04]  /*0690*/  FADD R16, R15, -R16 ;  /* 0x800000100f107221 */ /* 0x004fc80000000000 */
[----:B------:R-:W-:Y:S01]  /*06a0*/  FFMA R11, R16, R16, R11 ;  /* 0x00000010100b7223 */ /* 0x000fe2000000000b */
[----:B----4-:R-:W-:-:S04]  /*06b0*/  FADD R18, R18, -R19 ;  /* 0x8000001312127221 */ /* 0x010fc80000000000 */
[----:B------:R-:W-:Y:S01]  /*06c0*/  FFMA R11, R18, R18, R11 ;  /* 0x00000012120b7223 */ /* 0x000fe2000000000b */
[----:B-----5:R-:W-:-:S04]  /*06d0*/  FADD R20, R20, -R21 ;  /* 0x8000001514147221 */ /* 0x020fc80000000000 */
[----:B------:R-:W-:-:S07]  /*06e0*/  FFMA R11, R20, R20, R11 ;  /* 0x00000014140b7223 */ /* 0x000fce000000000b */
.L_x_24:
[----:B------:R-:W-:Y:S05]  /*06f0*/  @!P0 BRA `(.L_x_21) ;  /* 0x0000000000848947 */ /* 0x000fea0003800000 */
[----:B------:R-:W-:Y:S01]  /*0700*/  ISETP.NE.AND P1, PT, R17, 0x1, PT ;  /* 0x000000011100780c */ /* 0x000fe20003f25270 */
[----:B------:R-:W0:Y:S01]  /*0710*/  LDC.64 R4, c[0x0][0x380] ;  /* 0x0000e000ff047b82 */ /* 0x000e220000000a00 */
[----:B------:R-:W-:-:S04]  /*0720*/  LOP3.LUT R10, R10, 0x1, RZ, 0xc0, !PT ;  /* 0x000000010a0a7812 */ /* 0x000fc800078ec0ff */
[----:B------:R-:W-:-:S03]  /*0730*/  ISETP.NE.U32.AND P0, PT, R10, 0x1, PT ;  /* 0x000000010a00780c */ /* 0x000fc60003f05070 */
[----:B------:R-:W1:Y:S04]  /*0740*/  LDC.64 R16, c[0x0][0x388] ;  /* 0x0000e200ff107b82 */ /* 0x000e680000000a00 */
[CC--:B------:R-:W-:Y:S02]  /*0750*/  @P1 IADD3 R10, P2, PT, R8.reuse, R9.reuse, RZ ;  /* 0x00000009080a1210 */ /* 0x0c0fe40007f5e0ff */
[-C--:B------:R-:W-:Y:S02]  /*0760*/  @P1 IADD3 R21, PT, PT, R8, R9.reuse, RZ ;  /* 0x0000000908151210 */ /* 0x080fe40007ffe0ff */
[----:B------:R-:W2:Y:S01]  /*0770*/  @P1 LDC.64 R14, c[0x0][0x388] ;  /* 0x0000e200ff0e1b82 */ /* 0x000ea20000000a00 */
[----:B------:R-:W-:Y:S02]  /*0780*/  @P1 IADD3 R19, PT, PT, R6, R9, RZ ;  /* 0x0000000906131210 */ /* 0x000fe40007ffe0ff */
[----:B------:R-:W-:-:S02]  /*0790*/  @P1 IADD3.X R18, PT, PT, RZ, RZ, RZ, P2, !PT ;  /* 0x000000ffff121210 */ /* 0x000fc400017fe4ff */
[----:B------:R-:W-:-:S03]  /*07a0*/  @P1 IADD3 R9, PT, PT, R9, 0x2, RZ ;  /* 0x0000000209091810 */ /* 0x000fc60007ffe0ff */
[----:B------:R-:W3:Y:S01]  /*07b0*/  LDC.64 R12, c[0x0][0x380] ;  /* 0x0000e000ff0c7b82 */ /* 0x000ee20000000a00 */
[----:B0-----:R-:W-:Y:S01]  /*07c0*/  @P1 IMAD.WIDE R4, R19, 0x4, R4 ;  /* 0x0000000413041825 */ /* 0x001fe200078e0204 */
[-C--:B------:R-:W-:Y:S02]  /*07d0*/  @!P0 IADD3 R19, PT, PT, R6, R9.reuse, RZ ;  /* 0x0000000906138210 */ /* 0x080fe40007ffe0ff */
[----:B------:R-:W-:Y:S02]  /*07e0*/  @!P0 IADD3 R9, PT, PT, R8, R9, RZ ;  /* 0x0000000908098210 */ /* 0x000fe40007ffe0ff */
[----:B------:R-:W4:Y:S02]  /*07f0*/  @P1 LDG.E R6, desc[UR6][R4.64] ;  /* 0x0000000604061981 */ /* 0x000f24000c1e1900 */
[----:B------:R-:W0:Y:S01]  /*0800*/  LDC.64 R2, c[0x0][0x388] ;  /* 0x0000e200ff027b82 */ /* 0x000e220000000a00 */
[----:B-1----:R-:W-:Y:S01]  /*0810*/  @P1 IMAD.WIDE.U32 R16, R21, 0x4, R16 ;  /* 0x0000000415101825 */ /* 0x002fe200078e0010 */
[----:B------:R-:W5:Y:S05]  /*0820*/  @P1 LDG.E R8, desc[UR6][R4.64+0x4] ;  /* 0x0000040604081981 */ /* 0x000f6a000c1e1900 */
[----:B------:R-:W4:Y:S01]  /*0830*/  @P1 LDG.E R17, desc[UR6][R16.64] ;  /* 0x0000000610111981 */ /* 0x000f22000c1e1900 */
[----:B--2---:R-:W-:-:S04]  /*0840*/  @P1 LEA R14, P2, R10, R14, 0x2 ;  /* 0x0000000e0a0e1211 */ /* 0x004fc800078410ff */
[----:B------:R-:W-:Y:S01]  /*0850*/  @P1 LEA.HI.X R15, R10, R15, R18, 0x2, P2 ;  /* 0x0000000f0a0f1211 */ /* 0x000fe200010f1412 */
[----:B---3--:R-:W-:-:S05]  /*0860*/  @!P0 IMAD.WIDE R12, R19, 0x4, R12 ;  /* 0x00000004130c8825 */ /* 0x008fca00078e020c */
[----:B------:R-:W5:Y:S04]  /*0870*/  @P1 LDG.E R15, desc[UR6][R14.64+0x4] ;  /* 0x000004060e0f1981 */ /* 0x000f68000c1e1900 */
[----:B------:R-:W2:Y:S01]  /*0880*/  @!P0 LDG.E R12, desc[UR6][R12.64] ;  /* 0x000000060c0c8981 */ /* 0x000ea2000c1e1900 */
[----:B0-----:R-:W-:-:S06]  /*0890*/  @!P0 IMAD.WIDE.U32 R2, R9, 0x4, R2 ;  /* 0x0000000409028825 */ /* 0x001fcc00078e0002 */
[----:B------:R-:W2:Y:S01]  /*08a0*/  @!P0 LDG.E R3, desc[UR6][R2.64] ;  /* 0x0000000602038981 */ /* 0x000ea2000c1e1900 */
[----:B----4-:R-:W-:Y:S01]  /*08b0*/  @P1 FADD R6, R6, -R17 ;  /* 0x8000001106061221 */ /* 0x010fe20000000000 */
[----:B-----5:R-:W-:-:S03]  /*08c0*/  @P1 FADD R9, R8, -R15 ;  /* 0x8000000f08091221 */ /* 0x020fc60000000000 */
[----:B------:R-:W-:-:S04]  /*08d0*/  @P1 FFMA R8, R6, R6, R11 ;  /* 0x0000000606081223 */ /* 0x000fc8000000000b */
[----:B------:R-:W-:Y:S01]  /*08e0*/  @P1 FFMA R11, R9, R9, R8 ;  /* 0x00000009090b1223 */ /* 0x000fe20000000008 */
[----:B--2---:R-:W-:-:S04]  /*08f0*/  @!P0 FADD R6, R12, -R3 ;  /* 0x800000030c068221 */ /* 0x004fc80000000000 */
[----:B------:R-:W-:-:S07]  /*0900*/  @!P0 FFMA R11, R6, R6, R11 ;  /* 0x00000006060b8223 */ /* 0x000fce000000000b */
.L_x_21:
[----:B------:R-:W0:Y:S01]  /*0910*/  LDC.64 R2, c[0x0][0x390] ;  /* 0x0000e400ff027b82 */ /* 0x000e220000000a00 */
[----:B------:R-:W-:-:S04]  /*0920*/  IMAD R7, R7, UR9, R0 ;  /* 0x0000000907077c24 */ /* 0x000fc8000f8e0200 */
[----:B0-----:R-:W-:-:S05]  /*0930*/  IMAD.WIDE R2, R7, 0x4, R2 ;  /* 0x0000000407027825 */ /* 0x001fca00078e0202 */
[----:B------:R-:W-:Y:S01]  /*0940*/  STG.E desc[UR6][R2.64], R11 ;  /* 0x0000000b02007986 */ /* 0x000fe2000c101906 */
[----:B------:R-:W-:Y:S05]  /*0950*/  EXIT ;  /* 0x000000000000794d */ /* 0x000fea0003800000 */
.L_x_25:
        /* <DEDUP_REMOVED lines=10> */
.L_x_121:


//--------------------- .text._Z22cosine_distance_kernelPKfS0_Pfiii --------------------------
	.section	.text._Z22cosine_distance_kernelPKfS0_Pfiii,"ax",@progbits
	.align	128
        .global         _Z22cosine_distance_kernelPKfS0_Pfiii
        .type           _Z22cosine_distance_kernelPKfS0_Pfiii,@function
        .size           _Z22cosine_distance_kernelPKfS0_Pfiii,(.L_x_122 - _Z22cosine_distance_kernelPKfS0_Pfiii)
        .other          _Z22cosine_distance_kernelPKfS0_Pfiii,@"STO_CUDA_ENTRY STV_DEFAULT"
_Z22cosine_distance_kernelPKfS0_Pfiii:
.text._Z22cosine_distance_kernelPKfS0_Pfiii:
        /* <DEDUP_REMOVED lines=13> */
[----:B------:R-:W0:Y:S01]  /*00d0*/  LDCU UR7, c[0x0][0x3a0] ;  /* 0x00007400ff0777ac */ /* 0x000e220008000800 */
[----:B------:R-:W-:Y:S01]  /*00e0*/  HFMA2 R14, -RZ, RZ, 0, 0 ;  /* 0x00000000ff0e7431 */ /* 0x000fe200000001ff */
[----:B------:R-:W1:Y:S01]  /*00f0*/  LDCU.64 UR12, c[0x0][0x358] ;  /* 0x00006b00ff0c77ac */ /* 0x000e620008000a00 */
[----:B0-----:R-:W-:-:S09]  /*0100*/  UISETP.GE.AND UP0, UPT, UR7, 0x1, UPT ;  /* 0x000000010700788c */ /* 0x001fd2000bf06270 */
[----:B-1----:R-:W-:Y:S05]  /*0110*/  BRA.U !UP0, `(.L_x_26) ;  /* 0x0000000908987547 */ /* 0x002fea000b800000 */
[----:B------:R-:W-:Y:S02]  /*0120*/  UISETP.GE.U32.AND UP1, UPT, UR7, 0x10, UPT ;  /* 0x000000100700788c */ /* 0x000fe4000bf26070 */
[----:B------:R-:W-:Y:S01]  /*0130*/  IMAD R8, R7, UR7, RZ ;  /* 0x0000000707087c24 */ /* 0x000fe2000f8e02ff */
[----:B------:R-:W-:Y:S02]  /*0140*/  ULOP3.LUT UR10, UR7, 0xf, URZ, 0xc0, !UPT ;  /* 0x0000000f070a7892 */ /* 0x000fe4000f8ec0ff */
[----:B------:R-:W-:Y:S01]  /*0150*/  IMAD R9, R0, UR7, RZ ;  /* 0x0000000700097c24 */ /* 0x000fe2000f8e02ff */
[----:B------:R-:W-:Y:S01]  /*0160*/  MOV R14, RZ ;  /* 0x000000ff000e7202 */ /* 0x000fe20000000f00 */
[----:B------:R-:W-:Y:S01]  /*0170*/  UMOV UR4, URZ ;  /* 0x000000ff00047c82 */ /* 0x000fe20008000000 */
[----:B------:R-:W-:Y:S01]  /*0180*/  UISETP.NE.AND UP0, UPT, UR10, URZ, UPT ;  /* 0x000000ff0a00728c */ /* 0x000fe2000bf05270 */
[----:B------:R-:W-:Y:S10]  /*0190*/  BRA.U !UP1, `(.L_x_27) ;  /* 0x0000000509107547 */ /* 0x000ff4000b800000 */
[----:B------:R-:W0:Y:S01]  /*01a0*/  LDC.64 R2, c[0x0][0x388] ;  /* 0x0000e200ff027b82 */ /* 0x000e220000000a00 */
[----:B------:R-:W1:Y:S01]  /*01b0*/  LDCU.64 UR8, c[0x0][0x380] ;  /* 0x00007000ff0877ac */ /* 0x000e620008000a00 */
[----:B------:R-:W-:Y:S02]  /*01c0*/  MOV R14, RZ ;  /* 0x000000ff000e7202 */ /* 0x000fe40000000f00 */
[----:B------:R-:W-:Y:S01]  /*01d0*/  MOV R6, R8 ;  /* 0x0000000800067202 */ /* 0x000fe20000000f00 */
[----:B------:R-:W-:Y:S02]  /*01e0*/  ULOP3.LUT UR4, UR7, 0x7ffffff0, URZ, 0xc0, !UPT ;  /* 0x7ffffff007047892 */ /* 0x000fe4000f8ec0ff */
[----:B-1----:R-:W-:Y:S02]  /*01f0*/  UIADD3 UR5, UP1, UPT, UR8, 0x20, URZ ;  /* 0x0000002008057890 */ /* 0x002fe4000ff3e0ff */
[----:B------:R-:W-:Y:S02]  /*0200*/  UIADD3 UR8, UPT, UPT, -UR4, URZ, URZ ;  /* 0x000000ff04087290 */ /* 0x000fe4000fffe1ff */
[----:B------:R-:W-:Y:S01]  /*0210*/  UIADD3.X UR6, UPT, UPT, URZ, UR9, URZ, UP1, !UPT ;  /* 0x00000009ff067290 */ /* 0x000fe20008ffe4ff */
[----:B0-----:R-:W-:-:S03]  /*0220*/  IMAD.WIDE.U32 R2, R9, 0x4, R2 ;  /* 0x0000000409027825 */ /* 0x001fc600078e0002 */
[----:B------:R-:W-:-:S04]  /*0230*/  IADD3 R2, P0, PT, R2, 0x20, RZ ;  /* 0x0000002002027810 */ /* 0x000fc80007f1e0ff */
[----:B------:R-:W-:-:S09]  /*0240*/  IADD3.X R3, PT, PT, RZ, R3, RZ, P0, !PT ;  /* 0x00000003ff037210 */ /* 0x000fd200007fe4ff */
.L_x_28:
        /* <DEDUP_REMOVED lines=20> */
[----:B--2---:R-:W-:-:S03]  /*0390*/  FFMA R16, R15, R16, R14 ;  /* 0x000000100f107223 */ /* 0x004fc6000000000e */
[----:B------:R-:W2:Y:S01]  /*03a0*/  LDG.E R15, desc[UR12][R2.64+-0x4] ;  /* 0xfffffc0c020f7981 */ /* 0x000ea2000c1e1900 */
[----:B---3--:R-:W-:-:S03]  /*03b0*/  FFMA R24, R17, R24, R16 ;  /* 0x0000001811187223 */ /* 0x008fc60000000010 */
[----:B------:R-:W2:Y:S01]  /*03c0*/  LDG.E R14, desc[UR12][R4.64+-0x4] ;  /* 0xfffffc0c040e7981 */ /* 0x000ea2000c1e1900 */
[----:B----4-:R-:W-:-:S03]  /*03d0*/  FFMA R24, R19, R18, R24 ;  /* 0x0000001213187223 */ /* 0x010fc60000000018 */
[----:B------:R-:W3:Y:S04]  /*03e0*/  LDG.E R16, desc[UR12][R2.64] ;  /* 0x0000000c02107981 */ /* 0x000ee8000c1e1900 */
[----:B------:R-:W3:Y:S01]  /*03f0*/  LDG.E R17, desc[UR12][R4.64] ;  /* 0x0000000c04117981 */ /* 0x000ee2000c1e1900 */
[----:B-----5:R-:W-:-:S03]  /*0400*/  FFMA R24, R21, R20, R24 ;  /* 0x0000001415187223 */ /* 0x020fc60000000018 */
[----:B------:R-:W4:Y:S04]  /*0410*/  LDG.E R19, desc[UR12][R2.64+0x4] ;  /* 0x0000040c02137981 */ /* 0x000f28000c1e1900 */
[----:B------:R-:W4:Y:S01]  /*0420*/  LDG.E R18, desc[UR12][R4.64+0x4] ;  /* 0x0000040c04127981 */ /* 0x000f22000c1e1900 */
[----:B------:R-:W-:-:S03]  /*0430*/  FFMA R24, R23, R22, R24 ;  /* 0x0000001617187223 */ /* 0x000fc60000000018 */
[----:B------:R-:W5:Y:S04]  /*0440*/  LDG.E R21, desc[UR12][R2.64+0x8] ;  /* 0x0000080c02157981 */ /* 0x000f68000c1e1900 */
[----:B------:R-:W5:Y:S01]  /*0450*/  LDG.E R20, desc[UR12][R4.64+0x8] ;  /* 0x0000080c04147981 */ /* 0x000f62000c1e1900 */
[----:B------:R-:W-:-:S03]  /*0460*/  FFMA R24, R11, R10, R24 ;  /* 0x0000000a0b187223 */ /* 0x000fc60000000018 */
[----:B------:R-:W5:Y:S04]  /*0470*/  LDG.E R23, desc[UR12][R2.64+0xc] ;  /* 0x00000c0c02177981 */ /* 0x000f68000c1e1900 */
[----:B------:R-:W5:Y:S04]  /*0480*/  LDG.E R22, desc[UR12][R4.64+0xc] ;  /* 0x00000c0c04167981 */ /* 0x000f68000c1e1900 */
[----:B------:R-:W5:Y:S01]  /*0490*/  LDG.E R10, desc[UR12][R2.64+0x10] ;  /* 0x0000100c020a7981 */ /* 0x000f62000c1e1900 */
[----:B------:R-:W-:-:S03]  /*04a0*/  FFMA R29, R13, R12, R24 ;  /* 0x0000000c0d1d7223 */ /* 0x000fc60000000018 */
[----:B------:R-:W5:Y:S04]  /*04b0*/  LDG.E R11, desc[UR12][R4.64+0x10] ;  /* 0x0000100c040b7981 */ /* 0x000f68000c1e1900 */
[----:B------:R-:W5:Y:S04]  /*04c0*/  LDG.E R24, desc[UR12][R4.64+0x14] ;  /* 0x0000140c04187981 */ /* 0x000f68000c1e1900 */
[----:B------:R0:W5:Y:S04]  /*04d0*/  LDG.E R12, desc[UR12][R2.64+0x18] ;  /* 0x0000180c020c7981 */ /* 0x000168000c1e1900 */
[----:B------:R-:W5:Y:S01]  /*04e0*/  LDG.E R13, desc[UR12][R4.64+0x18] ;  /* 0x0000180c040d7981 */ /* 0x000f62000c1e1900 */
[----:B------:R-:W-:-:S04]  /*04f0*/  UIADD3 UR8, UPT, UPT, UR8, 0x10, URZ ;  /* 0x0000001008087890 */ /* 0x000fc8000fffe0ff */
[----:B------:R-:W-:Y:S01]  /*0500*/  UISETP.NE.AND UP1, UPT, UR8, URZ, UPT ;  /* 0x000000ff0800728c */ /* 0x000fe2000bf25270 */
[----:B0-----:R-:W-:Y:S02]  /*0510*/  IADD3 R2, P0, PT, R2, 0x40, RZ ;  /* 0x0000004002027810 */ /* 0x001fe40007f1e0ff */
[----:B------:R-:W-:Y:S02]  /*0520*/  IADD3 R6, PT, PT, R6, 0x10, RZ ;  /* 0x0000001006067810 */ /* 0x000fe40007ffe0ff */
[----:B------:R-:W-:Y:S01]  /*0530*/  IADD3.X R3, PT, PT, RZ, R3, RZ, P0, !PT ;  /* 0x00000003ff037210 */ /* 0x000fe200007fe4ff */
[----:B--2---:R-:W-:-:S04]  /*0540*/  FFMA R14, R14, R15, R29 ;  /* 0x0000000f0e0e7223 */ /* 0x004fc8000000001d */
[----:B---3--:R-:W-:-:S04]  /*0550*/  FFMA R17, R17, R16, R14 ;  /* 0x0000001011117223 */ /* 0x008fc8000000000e */
[----:B----4-:R-:W-:-:S04]  /*0560*/  FFMA R17, R18, R19, R17 ;  /* 0x0000001312117223 */ /* 0x010fc80000000011 */
[----:B-----5:R-:W-:-:S04]  /*0570*/  FFMA R17, R20, R21, R17 ;  /* 0x0000001514117223 */ /* 0x020fc80000000011 */
[----:B------:R-:W-:-:S04]  /*0580*/  FFMA R22, R22, R23, R17 ;  /* 0x0000001716167223 */ /* 0x000fc80000000011 */
[----:B------:R-:W-:-:S04]  /*0590*/  FFMA R11, R11, R10, R22 ;  /* 0x0000000a0b0b7223 */ /* 0x000fc80000000016 */
[----:B------:R-:W-:-:S04]  /*05a0*/  FFMA R24, R24, R25, R11 ;  /* 0x0000001918187223 */ /* 0x000fc8000000000b */
[----:B------:R-:W-:-:S04]  /*05b0*/  FFMA R13, R13, R12, R24 ;  /* 0x0000000c0d0d7223 */ /* 0x000fc80000000018 */
[----:B------:R-:W-:Y:S01]  /*05c0*/  FFMA R14, R26, R27, R13 ;  /* 0x0000001b1a0e7223 */ /* 0x000fe2000000000d */
[----:B------:R-:W-:Y:S06]  /*05d0*/  BRA.U UP1, `(.L_x_28) ;  /* 0xfffffffd011c7547 */ /* 0x000fec000b83ffff */
.L_x_27:
[----:B------:R-:W-:Y:S05]  /*05e0*/  BRA.U !UP0, `(.L_x_26) ;  /* 0x0000000508647547 */ /* 0x000fea000b800000 */
[----:B------:R-:W-:Y:S02]  /*05f0*/  UISETP.GE.U32.AND UP0, UPT, UR10, 0x8, UPT ;  /* 0x000000080a00788c */ /* 0x000fe4000bf06070 */
[----:B------:R-:W-:-:S04]  /*0600*/  ULOP3.LUT UR6, UR7, 0x7, URZ, 0xc0, !UPT ;  /* 0x0000000707067892 */ /* 0x000fc8000f8ec0ff */
[----:B------:R-:W-:-:S03]  /*0610*/  UISETP.NE.AND UP1, UPT, UR6, URZ, UPT ;  /* 0x000000ff0600728c */ /* 0x000fc6000bf25270 */
[----:B------:R-:W-:Y:S08]  /*0620*/  BRA.U !UP0, `(.L_x_29) ;  /* 0x0000000108907547 */ /* 0x000ff0000b800000 */
[----:B------:R-:W0:Y:S01]  /*0630*/  LDC.64 R10, c[0x0][0x388] ;  /* 0x0000e200ff0a7b82 */ /* 0x000e220000000a00 */
[----:B------:R-:W1:Y:S01]  /*0640*/  LDCU.64 UR8, c[0x0][0x388] ;  /* 0x00007100ff0877ac */ /* 0x000e620008000a00 */
[C---:B------:R-:W-:Y:S02]  /*0650*/  IADD3 R13, PT, PT, R9.reuse, UR4, RZ ;  /* 0x00000004090d7c10 */ /* 0x040fe4000fffe0ff */
[----:B------:R-:W-:Y:S02]  /*0660*/  IADD3 R6, P0, PT, R9, UR4, RZ ;  /* 0x0000000409067c10 */ /* 0x000fe4000ff1e0ff */
[----:B------:R-:W-:Y:S02]  /*0670*/  IADD3 R3, PT, PT, R8, UR4, RZ ;  /* 0x0000000408037c10 */ /* 0x000fe4000fffe0ff */
[----:B------:R-:W2:Y:S01]  /*0680*/  LDC.64 R4, c[0x0][0x380] ;  /* 0x0000e000ff047b82 */ /* 0x000ea20000000a00 */
[----:B0-----:R-:W-:Y:S01]  /*0690*/  IMAD.WIDE.U32 R10, R13, 0x4, R10 ;  /* 0x000000040d0a7825 */ /* 0x001fe200078e000a */
[----:B------:R-:W-:-:S02]  /*06a0*/  IADD3.X R13, PT, PT, RZ, RZ, RZ, P0, !PT ;  /* 0x000000ffff0d7210 */ /* 0x000fc400007fe4ff */
[C---:B-1----:R-:W-:Y:S02]  /*06b0*/  LEA R2, P0, R6.reuse, UR8, 0x2 ;  /* 0x0000000806027c11 */ /* 0x042fe4000f8010ff */
        /* <DEDUP_REMOVED lines=19> */
[----:B---3--:R-:W-:-:S04]  /*07f0*/  FFMA R15, R15, R16, R14 ;  /* 0x000000100f0f7223 */ /* 0x008fc8000000000e */
[----:B--2---:R-:W-:-:S04]  /*0800*/  FFMA R15, R18, R17, R15 ;  /* 0x00000011120f7223 */ /* 0x004fc8000000000f */
[----:B----4-:R-:W-:-:S04]  /*0810*/  FFMA R15, R20, R19, R15 ;  /* 0x00000013140f7223 */ /* 0x010fc8000000000f */
[----:B-----5:R-:W-:-:S04]  /*0820*/  FFMA R15, R22, R21, R15 ;  /* 0x00000015160f7223 */ /* 0x020fc8000000000f */
[----:B------:R-:W-:-:S04]  /*0830*/  FFMA R15, R24, R23, R15 ;  /* 0x00000017180f7223 */ /* 0x000fc8000000000f */
[----:B------:R-:W-:-:S04]  /*0840*/  FFMA R13, R12, R13, R15 ;  /* 0x0000000d0c0d7223 */ /* 0x000fc8000000000f */
[----:B------:R-:W-:-:S04]  /*0850*/  FFMA R11, R6, R11, R13 ;  /* 0x0000000b060b7223 */ /* 0x000fc8000000000d */
[----:B------:R-:W-:-:S07]  /*0860*/  FFMA R14, R26, R10, R11 ;  /* 0x0000000a1a0e7223 */ /* 0x000fce000000000b */
.L_x_29:
        /* <DEDUP_REMOVED lines=13> */
[----:B-1----:R-:W-:-:S03]  /*0940*/  LEA R2, P0, R6, UR6, 0x2 ;  /* 0x0000000606027c11 */ /* 0x002fc6000f8010ff */
[----:B------:R-:W3:Y:S01]  /*0950*/  LDG.E R10, desc[UR12][R10.64] ;  /* 0x0000000c0a0a7981 */ /* 0x000ee2000c1e1900 */
[----:B------:R-:W-:Y:S01]  /*0960*/  LEA.HI.X R3, R6, UR7, R3, 0x2, P0 ;  /* 0x0000000706037c11 */ /* 0x000fe200080f1403 */
[----:B--2---:R-:W-:-:S04]  /*0970*/  IMAD.WIDE R4, R13, 0x4, R4 ;  /* 0x000000040d047825 */ /* 0x004fc800078e0204 */
[----:B------:R-:W2:Y:S04]  /*0980*/  LDG.E R12, desc[UR12][R2.64+0x4] ;  /* 0x0000040c020c7981 */ /* 0x000ea8000c1e1900 */
[----:B------:R-:W3:Y:S04]  /*0990*/  LDG.E R13, desc[UR12][R4.64] ;  /* 0x0000000c040d7981 */ /* 0x000ee8000c1e1900 */
[----:B------:R-:W2:Y:S04]  /*09a0*/  LDG.E R6, desc[UR12][R4.64+0x4] ;  /* 0x0000040c04067981 */ /* 0x000ea8000c1e1900 */
[----:B------:R-:W4:Y:S04]  /*09b0*/  LDG.E R15, desc[UR12][R4.64+0x8] ;  /* 0x0000080c040f7981 */ /* 0x000f28000c1e1900 */
[----:B------:R-:W4:Y:S04]  /*09c0*/  LDG.E R16, desc[UR12][R2.64+0x8] ;  /* 0x0000080c02107981 */ /* 0x000f28000c1e1900 */
[----:B------:R-:W5:Y:S04]  /*09d0*/  LDG.E R18, desc[UR12][R2.64+0xc] ;  /* 0x00000c0c02127981 */ /* 0x000f68000c1e1900 */
[----:B------:R-:W5:Y:S01]  /*09e0*/  LDG.E R17, desc[UR12][R4.64+0xc] ;  /* 0x00000c0c04117981 */ /* 0x000f62000c1e1900 */
[----:B------:R-:W-:Y:S01]  /*09f0*/  UIADD3 UR4, UPT, UPT, UR4, 0x4, URZ ;  /* 0x0000000404047890 */ /* 0x000fe2000fffe0ff */
[----:B---3--:R-:W-:-:S04]  /*0a00*/  FFMA R13, R13, R10, R14 ;  /* 0x0000000a0d0d7223 */ /* 0x008fc8000000000e */
[----:B--2---:R-:W-:-:S04]  /*0a10*/  FFMA R6, R6, R12, R13 ;  /* 0x0000000c06067223 */ /* 0x004fc8000000000d */
[----:B----4-:R-:W-:-:S04]  /*0a20*/  FFMA R6, R15, R16, R6 ;  /* 0x000000100f067223 */ /* 0x010fc80000000006 */
[----:B-----5:R-:W-:-:S07]  /*0a30*/  FFMA R14, R17, R18, R6 ;  /* 0x00000012110e7223 */ /* 0x020fce0000000006 */
.L_x_30:
[----:B------:R-:W-:Y:S05]  /*0a40*/  BRA.U !UP1, `(.L_x_26) ;  /* 0x00000001094c7547 */ /* 0x000fea000b800000 */
[----:B------:R-:W0:Y:S01]  /*0a50*/  LDC.64 R4, c[0x0][0x388] ;  /* 0x0000e200ff047b82 */ /* 0x000e220000000a00 */
[----:B------:R-:W-:Y:S01]  /*0a60*/  IADD3 R9, PT, PT, R9, UR4, RZ ;  /* 0x0000000409097c10 */ /* 0x000fe2000fffe0ff */
[----:B------:R-:W-:Y:S01]  /*0a70*/  UIADD3 UR5, UPT, UPT, -UR5, URZ, URZ ;  /* 0x000000ff05057290 */ /* 0x000fe2000fffe1ff */
[----:B------:R-:W-:-:S05]  /*0a80*/  IADD3 R11, PT, PT, R8, UR4, RZ ;  /* 0x00000004080b7c10 */ /* 0x000fca000fffe0ff */
[----:B------:R-:W1:Y:S01]  /*0a90*/  LDC.64 R2, c[0x0][0x380] ;  /* 0x0000e000ff027b82 */ /* 0x000e620000000a00 */
[----:B0-----:R-:W-:-:S03]  /*0aa0*/  IMAD.WIDE.U32 R4, R9, 0x4, R4 ;  /* 0x0000000409047825 */ /* 0x001fc600078e0004 */
[----:B------:R-:W-:Y:S02]  /*0ab0*/  MOV R10, R4 ;  /* 0x00000004000a7202 */ /* 0x000fe40000000f00 */
[----:B------:R-:W-:-:S07]  /*0ac0*/  MOV R9, R5 ;  /* 0x0000000500097202 */ /* 0x000fce0000000f00 */
.L_x_31:
[----:B-1----:R-:W-:Y:S01]  /*0ad0*/  IMAD.WIDE R4, R11, 0x4, R2 ;  /* 0x000000040b047825 */ /* 0x002fe200078e0202 */
[----:B------:R-:W-:-:S05]  /*0ae0*/  MOV R8, R10 ;  /* 0x0000000a00087202 */ /* 0x000fca0000000f00 */
[----:B------:R-:W2:Y:S04]  /*0af0*/  LDG.E R5, desc[UR12][R4.64] ;  /* 0x0000000c04057981 */ /* 0x000ea8000c1e1900 */
[----:B------:R0:W2:Y:S01]  /*0b00*/  LDG.E R6, desc[UR12][R8.64] ;  /* 0x0000000c08067981 */ /* 0x0000a2000c1e1900 */
[----:B------:R-:W-:Y:S01]  /*0b10*/  UIADD3 UR5, UPT, UPT, UR5, 0x1, URZ ;  /* 0x0000000105057890 */ /* 0x000fe2000fffe0ff */
[----:B------:R-:W-:Y:S02]  /*0b20*/  IADD3 R10, P0, PT, R10, 0x4, RZ ;  /* 0x000000040a0a7810 */ /* 0x000fe40007f1e0ff */
[----:B------:R-:W-:Y:S01]  /*0b30*/  IADD3 R11, PT, PT, R11, 0x1, RZ ;  /* 0x000000010b0b7810 */ /* 0x000fe20007ffe0ff */
[----:B------:R-:W-:Y:S01]  /*0b40*/  UISETP.NE.AND UP0, UPT, UR5, URZ, UPT ;  /* 0x000000ff0500728c */ /* 0x000fe2000bf05270 */
[----:B0-----:R-:W-:Y:S01]  /*0b50*/  IADD3.X R9, PT, PT, RZ, R9, RZ, P0, !PT ;  /* 0x00000009ff097210 */ /* 0x001fe200007fe4ff */
[----:B--2---:R-:W-:-:S07]  /*0b60*/  FFMA R14, R5, R6, R14 ;  /* 0x00000006050e7223 */ /* 0x004fce000000000e */
[----:B------:R-:W-:Y:S05]  /*0b70*/  BRA.U UP0, `(.L_x_31) ;  /* 0xfffffffd00d47547 */ /* 0x000fea000b83ffff */
.L_x_26:
[----:B------:R-:W0:Y:S01]  /*0b80*/  LDC.64 R2, c[0x0][0x390] ;  /* 0x0000e400ff027b82 */ /* 0x000e220000000a00 */
[----:B------:R-:W-:Y:S02]  /*0b90*/  IMAD R7, R7, UR11, R0 ;  /* 0x0000000b07077c24 */ /* 0x000fe4000f8e0200 */
[----:B------:R-:W-:Y:S02]  /*0ba0*/  FADD R5, -R14, 1 ;  /* 0x3f8000000e057421 */ /* 0x000fe40000000100 */
[----:B0-----:R-:W-:-:S05]  /*0bb0*/  IMAD.WIDE R2, R7, 0x4, R2 ;  /* 0x0000000407027825 */ /* 0x001fca00078e0202 */
[----:B------:R-:W-:Y:S01]  /*0bc0*/  STG.E desc[UR12][R2.64], R5 ;  /* 0x0000000502007986 */ /* 0x000fe2000c10190c */
[----:B------:R-:W-:Y:S05]  /*0bd0*/  EXIT ;  /* 0x000000000000794d */ /* 0x000fea0003800000 */
.L_x_32:
        /* <DEDUP_REMOVED lines=10> */
.L_x_122:


//--------------------- .text._Z16normalize_kernelPfii --------------------------
	.section	.text._Z16normalize_kernelPfii,"ax",@progbits
	.align	128
        .global         _Z16normalize_kernelPfii
        .type           _Z16normalize_kernelPfii,@function
        .size           _Z16normalize_kernelPfii,(.L_x_119 - _Z16normalize_kernelPfii)
        .other          _Z16normalize_kernelPfii,@"STO_CUDA_ENTRY STV_DEFAULT"
_Z16normalize_kernelPfii:
.text._Z16normalize_kernelPfii:
[----:B------:R-:W-:Y:S01]  /*0000*/  LDC R1, c[0x0][0x37c] ;  /* 0x0000df00ff017b82 */ /* 0x000fe20000000800 */
[----:B------:R-:W0:Y:S07]  /*0010*/  S2R R3, SR_TID.X ;  /* 0x0000000000037919 */ /* 0x000e2e0000002100 */
[----:B------:R-:W0:Y:S01]  /*0020*/  S2UR UR4, SR_CTAID.X ;  /* 0x00000000000479c3 */ /* 0x000e220000002500 */
[----:B------:R-:W1:Y:S07]  /*0030*/  LDCU UR5, c[0x0][0x388] ;  /* 0x00007100ff0577ac */ /* 0x000e6e0008000800 */
[----:B------:R-:W0:Y:S02]  /*0040*/  LDC R4, c[0x0][0x360] ;  /* 0x0000d800ff047b82 */ /* 0x000e240000000800 */
[----:B0-----:R-:W-:-:S05]  /*0050*/  IMAD R4, R4, UR4, R3 ;  /* 0x0000000404047c24 */ /* 0x001fca000f8e0203 */
[----:B-1----:R-:W-:-:S13]  /*0060*/  ISETP.GE.AND P0, PT, R4, UR5, PT ;  /* 0x0000000504007c0c */ /* 0x002fda000bf06270 */
[----:B------:R-:W-:Y:S05]  /*0070*/  @P0 EXIT ;  /* 0x000000000000094d */ /* 0x000fea0003800000 */
[----:B------:R-:W0:Y:S01]  /*0080*/  LDC R7, c[0x0][0x38c] ;  /* 0x0000e300ff077b82 */ /* 0x000e220000000800 */
[----:B------:R-:W1:Y:S01]  /*0090*/  LDCU.64 UR8, c[0x0][0x358] ;  /* 0x00006b00ff0877ac */ /* 0x000e620008000a00 */
[----:B------:R-:W-:Y:S01]  /*00a0*/  HFMA2 R0, -RZ, RZ, 0, 0 ;  /* 0x00000000ff007431 */ /* 0x000fe200000001ff */
[----:B0-----:R-:W-:-:S13]  /*00b0*/  ISETP.GE.AND P0, PT, R7, 0x1, PT ;  /* 0x000000010700780c */ /* 0x001fda0003f06270 */
[----:B-1----:R-:W-:Y:S05]  /*00c0*/  @!P0 BRA `(.L_x_33) ;  /* 0x0000000400a88947 */ /* 0x002fea0003800000 */
[C---:B------:R-:W-:Y:S01]  /*00d0*/  ISETP.GE.U32.AND P2, PT, R7.reuse, 0x10, PT ;  /* 0x000000100700780c */ /* 0x040fe20003f46070 */
[----:B------:R-:W-:Y:S01]  /*00e0*/  IMAD R5, R4, R7, RZ ;  /* 0x0000000704057224 */ /* 0x000fe200078e02ff */
[----:B------:R-:W-:Y:S02]  /*00f0*/  LOP3.LUT R24, R7, 0xf, RZ, 0xc0, !PT ;  /* 0x0000000f07187812 */ /* 0x000fe400078ec0ff */
[----:B------:R-:W-:Y:S02]  /*0100*/  MOV R0, RZ ;  /* 0x000000ff00007202 */ /* 0x000fe40000000f00 */
[----:B------:R-:W-:Y:S02]  /*0110*/  ISETP.NE.AND P1, PT, R24, RZ, PT ;  /* 0x000000ff1800720c */ /* 0x000fe40003f25270 */
[----:B------:R-:W-:-:S05]  /*0120*/  MOV R6, RZ ;  /* 0x000000ff00067202 */ /* 0x000fca0000000f00 */
[----:B------:R-:W-:Y:S06]  /*0130*/  @!P2 BRA `(.L_x_34) ;  /* 0x0000000000b8a947 */ /* 0x000fec0003800000 */
[----:B------:R-:W0:Y:S01]  /*0140*/  LDCU.64 UR4, c[0x0][0x380] ;  /* 0x00007000ff0477ac */ /* 0x000e220008000a00 */
[----:B------:R-:W-:Y:S02]  /*0150*/  LOP3.LUT R6, R7, 0x7ffffff0, RZ, 0xc0, !PT ;  /* 0x7ffffff007067812 */ /* 0x000fe400078ec0ff */
[----:B------:R-:W-:Y:S02]  /*0160*/  MOV R0, RZ ;  /* 0x000000ff00007202 */ /* 0x000fe40000000f00 */
[----:B------:R-:W-:Y:S02]  /*0170*/  MOV R8, R5 ;  /* 0x0000000500087202 */ /* 0x000fe40000000f00 */
[----:B------:R-:W-:Y:S01]  /*0180*/  IADD3 R22, PT, PT, -R6, RZ, RZ ;  /* 0x000000ff06167210 */ /* 0x000fe20007ffe1ff */
[----:B0-----:R-:W-:-:S04]  /*0190*/  UIADD3 UR4, UP0, UPT, UR4, 0x20, URZ ;  /* 0x0000002004047890 */ /* 0x001fc8000ff1e0ff */
[----:B------:R-:W-:-:S12]  /*01a0*/  UIADD3.X UR5, UPT, UPT, URZ, UR5, URZ, UP0, !UPT ;  /* 0x00000005ff057290 */ /* 0x000fd800087fe4ff */
.L_x_35:
[----:B------:R-:W-:Y:S02]  /*01b0*/  MOV R2, UR4 ;  /* 0x0000000400027c02 */ /* 0x000fe40008000f00 */
[----:B------:R-:W-:-:S03]  /*01c0*/  MOV R3, UR5 ;  /* 0x0000000500037c02 */ /* 0x000fc60008000f00 */
        /* <DEDUP_REMOVED lines=17> */
[----:B------:R-:W-:-:S02]  /*02e0*/  IADD3 R22, PT, PT, R22, 0x10, RZ ;  /* 0x0000001016167810 */ /* 0x000fc40007ffe0ff */
[----:B------:R-:W-:Y:S02]  /*02f0*/  IADD3 R8, PT, PT, R8, 0x10, RZ ;  /* 0x0000001008087810 */ /* 0x000fe40007ffe0ff */
[----:B------:R-:W-:Y:S01]  /*0300*/  ISETP.NE.AND P2, PT, R22, RZ, PT ;  /* 0x000000ff1600720c */ /* 0x000fe20003f45270 */
        /* <DEDUP_REMOVED lines=15> */
[----:B------:R-:W-:Y:S01]  /*0400*/  FFMA R0, R20, R20, R9 ;  /* 0x0000001414007223 */ /* 0x000fe20000000009 */
[----:B------:R-:W-:Y:S06]  /*0410*/  @P2 BRA `(.L_x_35) ;  /* 0xfffffffc00642947 */ /* 0x000fec000383ffff */
.L_x_34:
[----:B------:R-:W-:Y:S05]  /*0420*/  @!P1 BRA `(.L_x_33) ;  /* 0x0000000000d09947 */ /* 0x000fea0003800000 */
[----:B------:R-:W-:Y:S02]  /*0430*/  ISETP.GE.U32.AND P1, PT, R24, 0x8, PT ;  /* 0x000000081800780c */ /* 0x000fe40003f26070 */
[----:B------:R-:W-:-:S04]  /*0440*/  LOP3.LUT R8, R7, 0x7, RZ, 0xc0, !PT ;  /* 0x0000000707087812 */ /* 0x000fc800078ec0ff */
[----:B------:R-:W-:-:S07]  /*0450*/  ISETP.NE.AND P2, PT, R8, RZ, PT ;  /* 0x000000ff0800720c */ /* 0x000fce0003f45270 */
[----:B------:R-:W-:Y:S06]  /*0460*/  @!P1 BRA `(.L_x_36) ;  /* 0x0000000000509947 */ /* 0x000fec0003800000 */
[----:B------:R-:W0:Y:S01]  /*0470*/  LDC.64 R2, c[0x0][0x380] ;  /* 0x0000e000ff027b82 */ /* 0x000e220000000a00 */
[----:B------:R-:W-:-:S05]  /*0480*/  IADD3 R9, PT, PT, R5, R6, RZ ;  /* 0x0000000605097210 */ /* 0x000fca0007ffe0ff */
        /* <DEDUP_REMOVED lines=9> */
[----:B------:R-:W-:Y:S01]  /*0520*/  IADD3 R6, PT, PT, R6, 0x8, RZ ;  /* 0x0000000806067810 */ /* 0x000fe20007ffe0ff */
[----:B--2---:R-:W-:-:S04]  /*0530*/  FFMA R0, R9, R9, R0 ;  /* 0x0000000909007223 */ /* 0x004fc80000000000 */
[----:B---3--:R-:W-:-:S04]  /*0540*/  FFMA R0, R11, R11, R0 ;  /* 0x0000000b0b007223 */ /* 0x008fc80000000000 */
[----:B----4-:R-:W-:-:S04]  /*0550*/  FFMA R0, R13, R13, R0 ;  /* 0x0000000d0d007223 */ /* 0x010fc80000000000 */
[----:B-----5:R-:W-:-:S04]  /*0560*/  FFMA R0, R15, R15, R0 ;  /* 0x0000000f0f007223 */ /* 0x020fc80000000000 */
[----:B------:R-:W-:-:S04]  /*0570*/  FFMA R0, R17, R17, R0 ;  /* 0x0000001111007223 */ /* 0x000fc80000000000 */
[----:B------:R-:W-:-:S04]  /*0580*/  FFMA R0, R19, R19, R0 ;  /* 0x0000001313007223 */ /* 0x000fc80000000000 */
[----:B------:R-:W-:-:S04]  /*0590*/  FFMA R0, R21, R21, R0 ;  /* 0x0000001515007223 */ /* 0x000fc80000000000 */
[----:B------:R-:W-:-:S07]  /*05a0*/  FFMA R0, R23, R23, R0 ;  /* 0x0000001717007223 */ /* 0x000fce0000000000 */
.L_x_36:
        /* <DEDUP_REMOVED lines=11> */
[----:B------:R-:W5:Y:S01]  /*0660*/  LDG.E R15, desc[UR8][R2.64+0xc] ;  /* 0x00000c08020f7981 */ /* 0x000f62000c1e1900 */
[----:B------:R-:W-:Y:S01]  /*0670*/  IADD3 R6, PT, PT, R6, 0x4, RZ ;  /* 0x0000000406067810 */ /* 0x000fe20007ffe0ff */
[----:B--2---:R-:W-:-:S04]  /*0680*/  FFMA R0, R9, R9, R0 ;  /* 0x0000000909007223 */ /* 0x004fc80000000000 */
[----:B---3--:R-:W-:-:S04]  /*0690*/  FFMA R0, R11, R11, R0 ;  /* 0x0000000b0b007223 */ /* 0x008fc80000000000 */
[----:B----4-:R-:W-:-:S04]  /*06a0*/  FFMA R0, R13, R13, R0 ;  /* 0x0000000d0d007223 */ /* 0x010fc80000000000 */
[----:B-----5:R-:W-:-:S07]  /*06b0*/  FFMA R0, R15, R15, R0 ;  /* 0x0000000f0f007223 */ /* 0x020fce0000000000 */
.L_x_37:
[----:B------:R-:W-:Y:S05]  /*06c0*/  @!P2 BRA `(.L_x_33) ;  /* 0x000000000028a947 */ /* 0x000fea0003800000 */
[----:B------:R-:W0:Y:S01]  /*06d0*/  LDC.64 R8, c[0x0][0x380] ;  /* 0x0000e000ff087b82 */ /* 0x000e220000000a00 */
[----:B------:R-:W-:Y:S02]  /*06e0*/  IADD3 R5, PT, PT, R5, R6, RZ ;  /* 0x0000000605057210 */ /* 0x000fe40007ffe0ff */
[----:B------:R-:W-:-:S07]  /*06f0*/  IADD3 R7, PT, PT, -R7, RZ, RZ ;  /* 0x000000ff07077210 */ /* 0x000fce0007ffe1ff */
.L_x_38:
[----:B0-----:R-:W-:-:S06]  /*0700*/  IMAD.WIDE R2, R5, 0x4, R8 ;  /* 0x0000000405027825 */ /* 0x001fcc00078e0208 */
[----:B------:R-:W2:Y:S01]  /*0710*/  LDG.E R3, desc[UR8][R2.64] ;  /* 0x0000000802037981 */ /* 0x000ea2000c1e1900 */
[----:B------:R-:W-:Y:S02]  /*0720*/  IADD3 R7, PT, PT, R7, 0x1, RZ ;  /* 0x0000000107077810 */ /* 0x000fe40007ffe0ff */
[----:B------:R-:W-:Y:S02]  /*0730*/  IADD3 R5, PT, PT, R5, 0x1, RZ ;  /* 0x0000000105057810 */ /* 0x000fe40007ffe0ff */
[----:B------:R-:W-:Y:S01]  /*0740*/  ISETP.NE.AND P1, PT, R7, RZ, PT ;  /* 0x000000ff0700720c */ /* 0x000fe20003f25270 */
[----:B--2---:R-:W-:-:S12]  /*0750*/  FFMA R0, R3, R3, R0 ;  /* 0x0000000303007223 */ /* 0x004fd80000000000 */
[----:B------:R-:W-:Y:S05]  /*0760*/  @P1 BRA `(.L_x_38) ;  /* 0xfffffffc00e41947 */ /* 0x000fea000383ffff */
.L_x_33:
[----:B------:R-:W-:Y:S01]  /*0770*/  IADD3 R2, PT, PT, R0, -0xd000000, RZ ;  /* 0xf300000000027810 */ /* 0x000fe20007ffe0ff */
[----:B------:R0:W1:Y:S01]  /*0780*/  MUFU.RSQ R5, R0 ;  /* 0x0000000000057308 */ /* 0x0000620000001400 */
[----:B------:R-:W-:Y:S02]  /*0790*/  BSSY.RECONVERGENT B0, `(.L_x_39) ;  /* 0x000000b000007945 */ /* 0x000fe40003800200 */
[----:B------:R-:W-:-:S13]  /*07a0*/  ISETP.GT.U32.AND P1, PT, R2, 0x727fffff, PT ;  /* 0x727fffff0200780c */ /* 0x000fda0003f24070 */
[----:B0-----:R-:W-:Y:S05]  /*07b0*/  @!P1 BRA `(.L_x_40) ;  /* 0x0000000000109947 */ /* 0x001fea0003800000 */
[----:B------:R-:W-:-:S07]  /*07c0*/  MOV R8, 0x7e0 ;  /* 0x000007e000087802 */ /* 0x000fce0000000f00 */
[----:B-1----:R-:W-:Y:S05]  /*07d0*/  CALL.REL.NOINC `($__internal_0_$__cuda_sm20_sqrt_rn_f32_slowpath) ;  /* 0x0000002000287944 */ /* 0x002fea0003c00000 */
[----:B------:R-:W-:Y:S01]  /*07e0*/  MOV R3, R0 ;  /* 0x0000000000037202 */ /* 0x000fe20000000f00 */
[----:B------:R-:W-:Y:S06]  /*07f0*/  BRA `(.L_x_41) ;  /* 0x0000000000107947 */ /* 0x000fec0003800000 */
.L_x_40:
[C---:B-1----:R-:W-:Y:S01]  /*0800*/  FMUL.FTZ R3, R5.reuse, R0 ;  /* 0x0000000005037220 */ /* 0x042fe20000410000 */
[----:B------:R-:W-:-:S03]  /*0810*/  FMUL.FTZ R2, R5, 0.5 ;  /* 0x3f00000005027820 */ /* 0x000fc60000410000 */
[----:B------:R-:W-:-:S04]  /*0820*/  FFMA R0, -R3, R3, R0 ;  /* 0x0000000303007223 */ /* 0x000fc80000000100 */
[----:B------:R-:W-:-:S07]  /*0830*/  FFMA R3, R0, R2, R3 ;  /* 0x0000000200037223 */ /* 0x000fce0000000003 */
.L_x_41:
[----:B------:R-:W-:Y:S05]  /*0840*/  BSYNC.RECONVERGENT B0 ;  /* 0x0000000000007941 */ /* 0x000fea0003800200 */
.L_x_39:
[----:B------:R-:W-:Y:S05]  /*0850*/  @!P0 EXIT ;  /* 0x000000000000894d */ /* 0x000fea0003800000 */
[----:B------:R-:W0:Y:S01]  /*0860*/  LDCU UR5, c[0x0][0x38c] ;  /* 0x00007180ff0577ac */ /* 0x000e220008000800 */
[----:B------:R-:W-:Y:S01]  /*0870*/  FADD R3, R3, 9.9999999392252902908e-09 ;  /* 0x322bcc7703037421 */ /* 0x000fe20000000000 */
[----:B------:R-:W-:Y:S01]  /*0880*/  UMOV UR4, URZ ;  /* 0x000000ff00047c82 */ /* 0x000fe20008000000 */
[----:B0-----:R-:W-:Y:S02]  /*0890*/  UISETP.GE.U32.AND UP0, UPT, UR5, 0x10, UPT ;  /* 0x000000100500788c */ /* 0x001fe4000bf06070 */
[----:B------:R-:W-:Y:S01]  /*08a0*/  IMAD R2, R4, UR5, RZ ;  /* 0x0000000504027c24 */ /* 0x000fe2000f8e02ff */
[----:B------:R-:W-:-:S06]  /*08b0*/  ULOP3.LUT UR10, UR5, 0xf, URZ, 0xc0, !UPT ;  /* 0x0000000f050a7892 */ /* 0x000fcc000f8ec0ff */
[----:B------:R-:W-:Y:S06]  /*08c0*/  BRA.U !UP0, `(.L_x_42) ;  /* 0x0000001108307547 */ /* 0x000fec000b800000 */
[----:B------:R-:W0:Y:S01]  /*08d0*/  LDCU.64 UR6, c[0x0][0x380] ;  /* 0x00007000ff0677ac */ /* 0x000e220008000a00 */
[----:B------:R-:W-:Y:S01]  /*08e0*/  MOV R6, R2 ;  /* 0x0000000200067202 */ /* 0x000fe20000000f00 */
[----:B------:R-:W-:-:S04]  /*08f0*/  ULOP3.LUT UR4, UR5, 0x7ffffff0, URZ, 0xc0, !UPT ;  /* 0x7ffffff005047892 */ /* 0x000fc8000f8ec0ff */
[----:B------:R-:W-:Y:S02]  /*0900*/  UIADD3 UR5, UPT, UPT, -UR4, URZ, URZ ;  /* 0x000000ff04057290 */ /* 0x000fe4000fffe1ff */
[----:B0-----:R-:W-:-:S04]  /*0910*/  UIADD3 UR6, UP0, UPT, UR6, 0x20, URZ ;  /* 0x0000002006067890 */ /* 0x001fc8000ff1e0ff */
[----:B------:R-:W-:-:S12]  /*0920*/  UIADD3.X UR7, UPT, UPT, URZ, UR7, URZ, UP0, !UPT ;  /* 0x00000007ff077290 */ /* 0x000fd800087fe4ff */
.L_x_75:
[----:B0-----:R-:W-:Y:S02]  /*0930*/  MOV R4, UR6 ;  /* 0x0000000600047c02 */ /* 0x001fe40008000f00 */
[----:B------:R-:W-:-:S03]  /*0940*/  MOV R5, UR7 ;  /* 0x0000000700057c02 */ /* 0x000fc60008000f00 */
[----:B------:R-:W-:-:S05]  /*0950*/  IMAD.WIDE R4, R6, 0x4, R4 ;  /* 0x0000000406047825 */ /* 0x000fca00078e0204 */
[----:B------:R-:W2:Y:S01]  /*0960*/  LDG.E R0, desc[UR8][R4.64+-0x20] ;  /* 0xffffe00804007981 */ /* 0x000ea2000c1e1900 */
[----:B------:R-:W0:Y:S01]  /*0970*/  MUFU.RCP R8, R3 ;  /* 0x0000000300087308 */ /* 0x000e220000001000 */
[----:B------:R-:W-:Y:S01]  /*0980*/  UIADD3 UR5, UPT, UPT, UR5, 0x10, URZ ;  /* 0x0000001005057890 */ /* 0x000fe2000fffe0ff */
[----:B------:R-:W-:Y:S03]  /*0990*/  BSSY.RECONVERGENT B2, `(.L_x_43) ;  /* 0x000000c000027945 */ /* 0x000fe60003800200 */
[----:B------:R-:W-:Y:S01]  /*09a0*/  UISETP.NE.AND UP0, UPT, UR5, URZ, UPT ;  /* 0x000000ff0500728c */ /* 0x000fe2000bf05270 */
[----:B0-----:R-:W-:-:S04]  /*09b0*/  FFMA R7, -R3, R8, 1 ;  /* 0x3f80000003077423 */ /* 0x001fc80000000108 */
[----:B------:R-:W-:Y:S01]  /*09c0*/  FFMA R7, R8, R7, R8 ;  /* 0x0000000708077223 */ /* 0x000fe20000000008 */
[----:B--2---:R-:W0:Y:S03]  /*09d0*/  FCHK P0, R0, R3 ;  /* 0x0000000300007302 */ /* 0x004e260000000000 */
[----:B------:R-:W-:-:S04]  /*09e0*/  FFMA R8, R0, R7, RZ ;  /* 0x0000000700087223 */ /* 0x000fc800000000ff */
[----:B------:R-:W-:-:S04]  /*09f0*/  FFMA R9, -R3, R8, R0 ;  /* 0x0000000803097223 */ /* 0x000fc80000000100 */
[----:B------:R-:W-:Y:S01]  /*0a00*/  FFMA R7, R7, R9, R8 ;  /* 0x0000000907077223 */ /* 0x000fe20000000008 */
[----:B0-----:R-:W-:Y:S06]  /*0a10*/  @!P0 BRA `(.L_x_44) ;  /* 0x00000000000c8947 */ /* 0x001fec0003800000 */
[----:B------:R-:W-:-:S07]  /*0a20*/  MOV R8, 0xa40 ;  /* 0x00000a4000087802 */ /* 0x000fce0000000f00 */
[----:B------:R-:W-:Y:S05]  /*0a30*/  CALL.REL.NOINC `($__internal_1_$__cuda_sm3x_div_rn_noftz_f32_slowpath) ;  /* 0x0000001c00ec7944 */ /* 0x000fea0003c00000 */
[----:B------:R-:W-:-:S07]  /*0a40*/  MOV R7, R0 ;  /* 0x0000000000077202 */ /* 0x000fce0000000f00 */
.L_x_44:
[----:B------:R-:W-:Y:S05]  /*0a50*/  BSYNC.RECONVERGENT B2 ;  /* 0x0000000000027941 */ /* 0x000fea0003800200 */
.L_x_43:
[----:B------:R-:W2:Y:S01]  /*0a60*/  LDG.E R10, desc[UR8][R4.64+-0x1c] ;  /* 0xffffe408040a7981 */ /* 0x000ea2000c1e1900 */
[----:B------:R-:W0:Y:S01]  /*0a70*/  MUFU.RCP R0, R3 ;  /* 0x0000000300007308 */ /* 0x000e220000001000 */
[----:B------:R-:W-:Y:S02]  /*0a80*/  BSSY.RECONVERGENT B2, `(.L_x_45) ;  /* 0x000000d000027945 */ /* 0x000fe40003800200 */
[----:B------:R1:W-:Y:S01]  /*0a90*/  STG.E desc[UR8][R4.64+-0x20], R7 ;  /* 0xffffe00704007986 */ /* 0x0003e2000c101908 */
[----:B0-----:R-:W-:-:S04]  /*0aa0*/  FFMA R9, -R3, R0, 1 ;  /* 0x3f80000003097423 */ /* 0x001fc80000000100 */
[----:B------:R-:W-:Y:S01]  /*0ab0*/  FFMA R0, R0, R9, R0 ;  /* 0x0000000900007223 */ /* 0x000fe20000000000 */
[----:B--2---:R-:W0:Y:S03]  /*0ac0*/  FCHK P0, R10, R3 ;  /* 0x000000030a007302 */ /* 0x004e260000000000 */
[----:B------:R-:W-:-:S04]  /*0ad0*/  FFMA R8, R0, R10, RZ ;  /* 0x0000000a00087223 */ /* 0x000fc800000000ff */
[----:B------:R-:W-:-:S04]  /*0ae0*/  FFMA R9, -R3, R8, R10 ;  /* 0x0000000803097223 */ /* 0x000fc8000000010a */
[----:B------:R-:W-:Y:S01]  /*0af0*/  FFMA R9, R0, R9, R8 ;  /* 0x0000000900097223 */ /* 0x000fe20000000008 */
[----:B01----:R-:W-:Y:S06]  /*0b00*/  @!P0 BRA `(.L_x_46) ;  /* 0x0000000000108947 */ /* 0x003fec0003800000 */
[----:B------:R-:W-:Y:S02]  /*0b10*/  MOV R0, R10 ;  /* 0x0000000a00007202 */ /* 0x000fe40000000f00 */
[----:B------:R-:W-:-:S07]  /*0b20*/  MOV R8, 0xb40 ;  /* 0x00000b4000087802 */ /* 0x000fce0000000f00 */
[----:B------:R-:W-:Y:S05]  /*0b30*/  CALL.REL.NOINC `($__internal_1_$__cuda_sm3x_div_rn_noftz_f32_slowpath) ;  /* 0x0000001c00ac7944 */ /* 0x000fea0003c00000 */
[----:B------:R-:W-:-:S07]  /*0b40*/  MOV R9, R0 ;  /* 0x0000000000097202 */ /* 0x000fce0000000f00 */
.L_x_46:
[----:B------:R-:W-:Y:S05]  /*0b50*/  BSYNC.RECONVERGENT B2 ;  /* 0x0000000000027941 */ /* 0x000fea0003800200 */
.L_x_45:
        /* <DEDUP_REMOVED lines=15> */
.L_x_48:
[----:B------:R-:W-:Y:S05]  /*0c50*/  BSYNC.RECONVERGENT B2 ;  /* 0x0000000000027941 */ /* 0x000fea0003800200 */
.L_x_47:
        /* <DEDUP_REMOVED lines=15> */
.L_x_50:
[----:B------:R-:W-:Y:S05]  /*0d50*/  BSYNC.RECONVERGENT B2 ;  /* 0x0000000000027941 */ /* 0x000fea0003800200 */
.L_x_49:
        /* <DEDUP_REMOVED lines=15> */
.L_x_52:
[----:B------:R-:W-:Y:S05]  /*0e50*/  BSYNC.RECONVERGENT B2 ;  /* 0x0000000000027941 */ /* 0x000fea0003800200 */
.L_x_51:
        /* <DEDUP_REMOVED lines=15> */
.L_x_54:
[----:B------:R-:W-:Y:S05]  /*0f50*/  BSYNC.RECONVERGENT B2 ;  /* 0x0000000000027941 */ /* 0x000fea0003800200 */
.L_x_53:
        /* <DEDUP_REMOVED lines=15> */
.L_x_56:
[----:B------:R-:W-:Y:S05]  /*1050*/  BSYNC.RECONVERGENT B2 ;  /* 0x0000000000027941 */ /* 0x000fea0003800200 */
.L_x_55:
        /* <DEDUP_REMOVED lines=15> */
.L_x_58:
[----:B------:R-:W-:Y:S05]  /*1150*/  BSYNC.RECONVERGENT B2 ;  /* 0x0000000000027941 */ /* 0x000fea0003800200 */
.L_x_57:
        /* <DEDUP_REMOVED lines=15> */
.L_x_60:
[----:B------:R-:W-:Y:S05]  /*1250*/  BSYNC.RECONVERGENT B2 ;  /* 0x0000000000027941 */ /* 0x000fea0003800200 */
.L_x_59:
        /* <DEDUP_REMOVED lines=15> */
.L_x_62:
[----:B------:R-:W-:Y:S05]  /*1350*/  BSYNC.RECONVERGENT B2 ;  /* 0x0000000000027941 */ /* 0x000fea0003800200 */
.L_x_61:
        /* <DEDUP_REMOVED lines=15> */
.L_x_64:
[----:B------:R-:W-:Y:S05]  /*1450*/  BSYNC.RECONVERGENT B2 ;  /* 0x0000000000027941 */ /* 0x000fea0003800200 */
.L_x_63:
        /* <DEDUP_REMOVED lines=15> */
.L_x_66:
[----:B------:R-:W-:Y:S05]  /*1550*/  BSYNC.RECONVERGENT B2 ;  /* 0x0000000000027941 */ /* 0x000fea0003800200 */
.L_x_65:
        /* <DEDUP_REMOVED lines=15> */
.L_x_68:
[----:B------:R-:W-:Y:S05]  /*1650*/  BSYNC.RECONVERGENT B2 ;  /* 0x0000000000027941 */ /* 0x000fea0003800200 */
.L_x_67:
        /* <DEDUP_REMOVED lines=15> */
.L_x_70:
[----:B------:R-:W-:Y:S05]  /*1750*/  BSYNC.RECONVERGENT B2 ;  /* 0x0000000000027941 */ /* 0x000fea0003800200 */
.L_x_69:
        /* <DEDUP_REMOVED lines=15> */
.L_x_72:
[----:B------:R-:W-:Y:S05]  /*1850*/  BSYNC.RECONVERGENT B2 ;  /* 0x0000000000027941 */ /* 0x000fea0003800200 */
.L_x_71:
        /* <DEDUP_REMOVED lines=15> */
.L_x_74:
[----:B------:R-:W-:Y:S05]  /*1950*/  BSYNC.RECONVERGENT B2 ;  /* 0x0000000000027941 */ /* 0x000fea0003800200 */
.L_x_73:
[----:B------:R0:W-:Y:S01]  /*1960*/  STG.E desc[UR8][R4.64+0x1c], R9 ;  /* 0x00001c0904007986 */ /* 0x0001e2000c101908 */
[----:B------:R-:W-:Y:S01]  /*1970*/  IADD3 R6, PT, PT, R6, 0x10, RZ ;  /* 0x0000001006067810 */ /* 0x000fe20007ffe0ff */
[----:B------:R-:W-:Y:S06]  /*1980*/  BRA.U UP0, `(.L_x_75) ;  /* 0xffffffed00e87547 */ /* 0x000fec000b83ffff */
.L_x_42:
[----:B------:R-:W-:-:S13]  /*1990*/  ISETP.NE.AND P0, PT, RZ, UR10, PT ;  /* 0x0000000aff007c0c */ /* 0x000fda000bf05270 */
[----:B------:R-:W-:Y:S05]  /*19a0*/  @!P0 EXIT ;  /* 0x000000000000894d */ /* 0x000fea0003800000 */
[----:B------:R-:W1:Y:S01]  /*19b0*/  LDCU UR5, c[0x0][0x38c] ;  /* 0x00007180ff0577ac */ /* 0x000e620008000800 */
[----:B------:R-:W-:Y:S02]  /*19c0*/  UISETP.GE.U32.AND UP0, UPT, UR10, 0x8, UPT ;  /* 0x000000080a00788c */ /* 0x000fe4000bf06070 */
[----:B-1----:R-:W-:-:S07]  /*19d0*/  ULOP3.LUT UR5, UR5, 0x7, URZ, 0xc0, !UPT ;  /* 0x0000000705057892 */ /* 0x002fce000f8ec0ff */
[----:B------:R-:W-:Y:S05]  /*19e0*/  BRA.U !UP0, `(.L_x_76) ;  /* 0x0000000908107547 */ /* 0x000fea000b800000 */
[----:B0-----:R-:W0:Y:S01]  /*19f0*/  LDC.64 R4, c[0x0][0x380] ;  /* 0x0000e000ff047b82 */ /* 0x001e220000000a00 */
[----:B------:R-:W-:-:S05]  /*1a00*/  IADD3 R7, PT, PT, R2, UR4, RZ ;  /* 0x0000000402077c10 */ /* 0x000fca000fffe0ff */
[----:B0-----:R-:W-:-:S05]  /*1a10*/  IMAD.WIDE R4, R7, 0x4, R4 ;  /* 0x0000000407047825 */ /* 0x001fca00078e0204 */
[----:B------:R-:W2:Y:S01]  /*1a20*/  LDG.E R8, desc[UR8][R4.64] ;  /* 0x0000000804087981 */ /* 0x000ea2000c1e1900 */
[----:B------:R-:W0:Y:S01]  /*1a30*/  MUFU.RCP R0, R3 ;  /* 0x0000000300007308 */ /* 0x000e220000001000 */
[----:B------:R-:W-:Y:S01]  /*1a40*/  BSSY.RECONVERGENT B2, `(.L_x_77) ;  /* 0x000000c000027945 */ /* 0x000fe20003800200 */
[----:B0-----:R-:W-:-:S04]  /*1a50*/  FFMA R7, -R3, R0, 1 ;  /* 0x3f80000003077423 */ /* 0x001fc80000000100 */
[----:B------:R-:W-:Y:S02]  /*1a60*/  FFMA R0, R0, R7, R0 ;  /* 0x0000000700007223 */ /* 0x000fe40000000000 */
[----:B--2---:R-:W0:Y:S02]  /*1a70*/  FCHK P0, R8, R3 ;  /* 0x0000000308007302 */ /* 0x004e240000000000 */
[----:B------:R-:W-:-:S04]  /*1a80*/  FFMA R6, R0, R8, RZ ;  /* 0x0000000800067223 */ /* 0x000fc800000000ff */
[----:B------:R-:W-:-:S04]  /*1a90*/  FFMA R7, -R3, R6, R8 ;  /* 0x0000000603077223 */ /* 0x000fc80000000108 */
[----:B------:R-:W-:Y:S01]  /*1aa0*/  FFMA R7, R0, R7, R6 ;  /* 0x0000000700077223 */ /* 0x000fe20000000006 */
[----:B0-----:R-:W-:Y:S06]  /*1ab0*/  @!P0 BRA `(.L_x_78) ;  /* 0x0000000000108947 */ /* 0x001fec0003800000 */
[----:B------:R-:W-:Y:S02]  /*1ac0*/  MOV R0, R8 ;  /* 0x0000000800007202 */ /* 0x000fe40000000f00 */
[----:B------:R-:W-:-:S07]  /*1ad0*/  MOV R8, 0x1af0 ;  /* 0x00001af000087802 */ /* 0x000fce0000000f00 */
[----:B------:R-:W-:Y:S05]  /*1ae0*/  CALL.REL.NOINC `($__internal_1_$__cuda_sm3x_div_rn_noftz_f32_slowpath) ;  /* 0x0000000c00c07944 */ /* 0x000fea0003c00000 */
[----:B------:R-:W-:-:S07]  /*1af0*/  MOV R7, R0 ;  /* 0x0000000000077202 */ /* 0x000fce0000000f00 */
.L_x_78:
[----:B------:R-:W-:Y:S05]  /*1b00*/  BSYNC.RECONVERGENT B2 ;  /* 0x0000000000027941 */ /* 0x000fea0003800200 */
.L_x_77:
        /* <DEDUP_REMOVED lines=15> */
.L_x_80:
[----:B------:R-:W-:Y:S05]  /*1c00*/  BSYNC.RECONVERGENT B2 ;  /* 0x0000000000027941 */ /* 0x000fea0003800200 */
.L_x_79:
        /* <DEDUP_REMOVED lines=15> */
.L_x_82:
[----:B------:R-:W-:Y:S05]  /*1d00*/  BSYNC.RECONVERGENT B2 ;  /* 0x0000000000027941 */ /* 0x000fea0003800200 */
.L_x_81:
        /* <DEDUP_REMOVED lines=15> */
.L_x_84:
[----:B------:R-:W-:Y:S05]  /*1e00*/  BSYNC.RECONVERGENT B2 ;  /* 0x0000000000027941 */ /* 0x000fea0003800200 */
.L_x_83:
        /* <DEDUP_REMOVED lines=15> */
.L_x_86:
[----:B------:R-:W-:Y:S05]  /*1f00*/  BSYNC.RECONVERGENT B2 ;  /* 0x0000000000027941 */ /* 0x000fea0003800200 */
.L_x_85:
        /* <DEDUP_REMOVED lines=15> */
.L_x_88:
[----:B------:R-:W-:Y:S05]  /*2000*/  BSYNC.RECONVERGENT B2 ;  /* 0x0000000000027941 */ /* 0x000fea0003800200 */
.L_x_87:
        /* <DEDUP_REMOVED lines=15> */
.L_x_90:
[----:B------:R-:W-:Y:S05]  /*2100*/  BSYNC.RECONVERGENT B2 ;  /* 0x0000000000027941 */ /* 0x000fea0003800200 */
.L_x_89:
        /* <DEDUP_REMOVED lines=15> */
.L_x_92:
[----:B------:R-:W-:Y:S05]  /*2200*/  BSYNC.RECONVERGENT B2 ;  /* 0x0000000000027941 */ /* 0x000fea0003800200 */
.L_x_91:
[----:B------:R1:W-:Y:S01]  /*2210*/  STG.E desc[UR8][R4.64+0x1c], R9 ;  /* 0x00001c0904007986 */ /* 0x0003e2000c101908 */
[----:B------:R-:W-:-:S12]  /*2220*/  UIADD3 UR4, UPT, UPT, UR4, 0x8, URZ ;  /* 0x0000000804047890 */ /* 0x000fd8000fffe0ff */
.L_x_76:
[----:B------:R-:W-:-:S13]  /*2230*/  ISETP.NE.AND P0, PT, RZ, UR5, PT ;  /* 0x00000005ff007c0c */ /* 0x000fda000bf05270 */
[----:B------:R-:W-:Y:S05]  /*2240*/  @!P0 EXIT ;  /* 0x000000000000894d */ /* 0x000fea0003800000 */
[----:B------:R-:W2:Y:S01]  /*2250*/  LDCU UR6, c[0x0][0x38c] ;  /* 0x00007180ff0677ac */ /* 0x000ea20008000800 */
[----:B------:R-:W-:Y:S02]  /*2260*/  UISETP.GE.U32.AND UP0, UPT, UR5, 0x4, UPT ;  /* 0x000000040500788c */ /* 0x000fe4000bf06070 */
[----:B--2---:R-:W-:-:S07]  /*2270*/  ULOP3.LUT UR6, UR6, 0x3, URZ, 0xc0, !UPT ;  /* 0x0000000306067892 */ /* 0x004fce000f8ec0ff */
[----:B------:R-:W-:Y:S05]  /*2280*/  BRA.U !UP0, `(.L_x_93) ;  /* 0x0000000508107547 */ /* 0x000fea000b800000 */
[----:B01----:R-:W0:Y:S01]  /*2290*/  LDC.64 R4, c[0x0][0x380] ;  /* 0x0000e000ff047b82 */ /* 0x003e220000000a00 */
        /* <DEDUP_REMOVED lines=16> */
.L_x_95:
[----:B------:R-:W-:Y:S05]  /*23a0*/  BSYNC.RECONVERGENT B2 ;  /* 0x0000000000027941 */ /* 0x000fea0003800200 */
.L_x_94:
        /* <DEDUP_REMOVED lines=15> */
.L_x_97:
[----:B------:R-:W-:Y:S05]  /*24a0*/  BSYNC.RECONVERGENT B2 ;  /* 0x0000000000027941 */ /* 0x000fea0003800200 */
.L_x_96:
        /* <DEDUP_REMOVED lines=15> */
.L_x_99:
[----:B------:R-:W-:Y:S05]  /*25a0*/  BSYNC.RECONVERGENT B2 ;  /* 0x0000000000027941 */ /* 0x000fea0003800200 */
.L_x_98:
        /* <DEDUP_REMOVED lines=15> */
.L_x_101:
[----:B------:R-:W-:Y:S05]  /*26a0*/  BSYNC.RECONVERGENT B2 ;  /* 0x0000000000027941 */ /* 0x000fea0003800200 */
.L_x_100:
[----:B------:R2:W-:Y:S01]  /*26b0*/  STG.E desc[UR8][R4.64+0xc], R9 ;  /* 0x00000c0904007986 */ /* 0x0005e2000c101908 */
[----:B------:R-:W-:-:S12]  /*26c0*/  UIADD3 UR4, UPT, UPT, UR4, 0x4, URZ ;  /* 0x0000000404047890 */ /* 0x000fd8000fffe0ff */
.L_x_93:
[----:B------:R-:W-:-:S13]  /*26d0*/  ISETP.NE.AND P0, PT, RZ, UR6, PT ;  /* 0x00000006ff007c0c */ /* 0x000fda000bf05270 */
[----:B------:R-:W-:Y:S05]  /*26e0*/  @!P0 EXIT ;  /* 0x000000000000894d */ /* 0x000fea0003800000 */
[----:B012---:R-:W0:Y:S01]  /*26f0*/  LDC.64 R4, c[0x0][0x380] ;  /* 0x0000e000ff047b82 */ /* 0x007e220000000a00 */
[----:B------:R-:W-:Y:S01]  /*2700*/  IADD3 R11, PT, PT, R2, UR4, RZ ;  /* 0x00000004020b7c10 */ /* 0x000fe2000fffe0ff */
[----:B------:R-:W-:-:S12]  /*2710*/  UIADD3 UR5, UPT, UPT, -UR6, URZ, URZ ;  /* 0x000000ff06057290 */ /* 0x000fd8000fffe1ff */
.L_x_104:
[----:B01----:R-:W-:-:S05]  /*2720*/  IMAD.WIDE R6, R11, 0x4, R4 ;  /* 0x000000040b067825 */ /* 0x003fca00078e0204 */
        /* <DEDUP_REMOVED lines=16> */
.L_x_103:
[----:B------:R-:W-:Y:S05]  /*2830*/  BSYNC.RECONVERGENT B2 ;  /* 0x0000000000027941 */ /* 0x000fea0003800200 */
.L_x_102:
[----:B------:R1:W-:Y:S01]  /*2840*/  STG.E desc[UR8][R6.64], R9 ;  /* 0x0000000906007986 */ /* 0x0003e2000c101908 */
[----:B------:R-:W-:Y:S01]  /*2850*/  IADD3 R11, PT, PT, R11, 0x1, RZ ;  /* 0x000000010b0b7810 */ /* 0x000fe20007ffe0ff */
[----:B------:R-:W-:Y:S06]  /*2860*/  BRA.U UP0, `(.L_x_104) ;  /* 0xfffffffd00ac7547 */ /* 0x000fec000b83ffff */
[----:B------:R-:W-:Y:S05]  /*2870*/  EXIT ;  /* 0x000000000000794d */ /* 0x000fea0003800000 */
        .weak           $__internal_0_$__cuda_sm20_sqrt_rn_f32_slowpath
        .type           $__internal_0_$__cuda_sm20_sqrt_rn_f32_slowpath,@function
        .size           $__internal_0_$__cuda_sm20_sqrt_rn_f32_slowpath,($__internal_1_$__cuda_sm3x_div_rn_noftz_f32_slowpath - $__internal_0_$__cuda_sm20_sqrt_rn_f32_slowpath)
$__internal_0_$__cuda_sm20_sqrt_rn_f32_slowpath:
[----:B------:R-:W-:-:S13]  /*2880*/  LOP3.LUT P1, RZ, R0, 0x7fffffff, RZ, 0xc0, !PT ;  /* 0x7fffffff00ff7812 */ /* 0x000fda000782c0ff */
[----:B------:R-:W-:Y:S01]  /*2890*/  @!P1 MOV R2, R0 ;  /* 0x0000000000029202 */ /* 0x000fe20000000f00 */
[----:B------:R-:W-:Y:S06]  /*28a0*/  @!P1 BRA `(.L_x_105) ;  /* 0x0000000000409947 */ /* 0x000fec0003800000 */
[----:B------:R-:W-:-:S13]  /*28b0*/  FSETP.GEU.FTZ.AND P1, PT, R0, RZ, PT ;  /* 0x000000ff0000720b */ /* 0x000fda0003f3e000 */
[----:B------:R-:W-:Y:S01]  /*28c0*/  @!P1 MOV R2, 0x7fffffff ;  /* 0x7fffffff00029802 */ /* 0x000fe20000000f00 */
[----:B------:R-:W-:Y:S06]  /*28d0*/  @!P1 BRA `(.L_x_105) ;  /* 0x0000000000349947 */ /* 0x000fec0003800000 */
[----:B------:R-:W-:-:S13]  /*28e0*/  FSETP.GTU.FTZ.AND P1, PT, |R0|, +INF , PT ;  /* 0x7f8000000000780b */ /* 0x000fda0003f3c200 */
[----:B------:R-:W-:Y:S01]  /*28f0*/  @P1 FADD.FTZ R2, R0, 1 ;  /* 0x3f80000000021421 */ /* 0x000fe20000010000 */
[----:B------:R-:W-:Y:S06]  /*2900*/  @P1 BRA `(.L_x_105) ;  /* 0x0000000000281947 */ /* 0x000fec0003800000 */
[----:B------:R-:W-:-:S13]  /*2910*/  FSETP.NEU.FTZ.AND P1, PT, |R0|, +INF , PT ;  /* 0x7f8000000000780b */ /* 0x000fda0003f3d200 */
[----:B------:R-:W-:-:S04]  /*2920*/  @P1 FFMA R3, R0, 1.84467440737095516160e+19, RZ ;  /* 0x5f80000000031823 */ /* 0x000fc800000000ff */
[----:B------:R-:W0:Y:S02]  /*2930*/  @P1 MUFU.RSQ R2, R3 ;  /* 0x0000000300021308 */ /* 0x000e240000001400 */
[----:B0-----:R-:W-:Y:S01]  /*2940*/  @P1 FMUL.FTZ R6, R3, R2 ;  /* 0x0000000203061220 */ /* 0x001fe20000410000 */
[----:B------:R-:W-:Y:S01]  /*2950*/  @P1 FMUL.FTZ R7, R2, 0.5 ;  /* 0x3f00000002071820 */ /* 0x000fe20000410000 */
[----:B------:R-:W-:Y:S02]  /*2960*/  @!P1 MOV R2, R0 ;  /* 0x0000000000029202 */ /* 0x000fe40000000f00 */
[----:B------:R-:W-:-:S04]  /*2970*/  @P1 FADD.FTZ R5, -R6, -RZ ;  /* 0x800000ff06051221 */ /* 0x000fc80000010100 */
[----:B------:R-:W-:-:S04]  /*2980*/  @P1 FFMA R5, R6, R5, R3 ;  /* 0x0000000506051223 */ /* 0x000fc80000000003 */
[----:B------:R-:W-:-:S04]  /*2990*/  @P1 FFMA R5, R5, R7, R6 ;  /* 0x0000000705051223 */ /* 0x000fc80000000006 */
[----:B------:R-:W-:-:S07]  /*29a0*/  @P1 FMUL.FTZ R2, R5, 2.3283064365386962891e-10 ;  /* 0x2f80000005021820 */ /* 0x000fce0000410000 */
.L_x_105:
[----:B------:R-:W-:Y:S01]  /*29b0*/  HFMA2 R3, -RZ, RZ, 0, 0 ;  /* 0x00000000ff037431 */ /* 0x000fe200000001ff */
[----:B------:R-:W-:Y:S02]  /*29c0*/  MOV R0, R2 ;  /* 0x0000000200007202 */ /* 0x000fe40000000f00 */
[----:B------:R-:W-:-:S04]  /*29d0*/  MOV R2, R8 ;  /* 0x0000000800027202 */ /* 0x000fc80000000f00 */
[----:B------:R-:W-:Y:S05]  /*29e0*/  RET.REL.NODEC R2 `(_Z16normalize_kernelPfii) ;  /* 0xffffffd402847950 */ /* 0x000fea0003c3ffff */
        .weak           $__internal_1_$__cuda_sm3x_div_rn_noftz_f32_slowpath
        .type           $__internal_1_$__cuda_sm3x_div_rn_noftz_f32_slowpath,@function
        .size           $__internal_1_$__cuda_sm3x_div_rn_noftz_f32_slowpath,(.L_x_119 - $__internal_1_$__cuda_sm3x_div_rn_noftz_f32_slowpath)
$__internal_1_$__cuda_sm3x_div_rn_noftz_f32_slowpath:
[----:B------:R-:W-:Y:S01]  /*29f0*/  SHF.R.U32.HI R9, RZ, 0x17, R3 ;  /* 0x00000017ff097819 */ /* 0x000fe20000011603 */
[----:B------:R-:W-:Y:S01]  /*2a00*/  BSSY.RECONVERGENT B0, `(.L_x_106) ;  /* 0x0000063000007945 */ /* 0x000fe20003800200 */
[----:B------:R-:W-:Y:S02]  /*2a10*/  SHF.R.U32.HI R10, RZ, 0x17, R0 ;  /* 0x00000017ff0a7819 */ /* 0x000fe40000011600 */
[----:B------:R-:W-:Y:S02]  /*2a20*/  LOP3.LUT R9, R9, 0xff, RZ, 0xc0, !PT ;  /* 0x000000ff09097812 */ /* 0x000fe400078ec0ff */
[----:B------:R-:W-:Y:S02]  /*2a30*/  LOP3.LUT R14, R10, 0xff, RZ, 0xc0, !PT ;  /* 0x000000ff0a0e7812 */ /* 0x000fe400078ec0ff */
[----:B------:R-:W-:Y:S02]  /*2a40*/  IADD3 R15, PT, PT, R9, -0x1, RZ ;  /* 0xffffffff090f7810 */ /* 0x000fe40007ffe0ff */
[----:B------:R-:W-:-:S02]  /*2a50*/  IADD3 R12, PT, PT, R14, -0x1, RZ ;  /* 0xffffffff0e0c7810 */ /* 0x000fc40007ffe0ff */
[----:B------:R-:W-:Y:S02]  /*2a60*/  ISETP.GT.U32.AND P0, PT, R15, 0xfd, PT ;  /* 0x000000fd0f00780c */ /* 0x000fe40003f04070 */
[----:B------:R-:W-:Y:S02]  /*2a70*/  MOV R13, R3 ;  /* 0x00000003000d7202 */ /* 0x000fe40000000f00 */
[----:B------:R-:W-:-:S13]  /*2a80*/  ISETP.GT.U32.OR P0, PT, R12, 0xfd, P0 ;  /* 0x000000fd0c00780c */ /* 0x000fda0000704470 */
[----:B------:R-:W-:Y:S01]  /*2a90*/  @!P0 MOV R10, RZ ;  /* 0x000000ff000a8202 */ /* 0x000fe20000000f00 */
[----:B------:R-:W-:Y:S06]  /*2aa0*/  @!P0 BRA `(.L_x_107) ;  /* 0x00000000005c8947 */ /* 0x000fec0003800000 */
[----:B------:R-:W-:Y:S02]  /*2ab0*/  FSETP.GTU.FTZ.AND P0, PT, |R0|, +INF , PT ;  /* 0x7f8000000000780b */ /* 0x000fe40003f1c200 */
[----:B------:R-:W-:-:S04]  /*2ac0*/  FSETP.GTU.FTZ.AND P1, PT, |R3|, +INF , PT ;  /* 0x7f8000000300780b */ /* 0x000fc80003f3c200 */
[----:B------:R-:W-:-:S13]  /*2ad0*/  PLOP3.LUT P0, PT, P0, P1, PT, 0xf8, 0x8f ;  /* 0x00000000008f781c */ /* 0x000fda0000703f70 */
[----:B------:R-:W-:Y:S05]  /*2ae0*/  @P0 BRA `(.L_x_108) ;  /* 0x00000004004c0947 */ /* 0x000fea0003800000 */
[----:B------:R-:W-:-:S13]  /*2af0*/  LOP3.LUT P0, RZ, R13, 0x7fffffff, R0, 0xc8, !PT ;  /* 0x7fffffff0dff7812 */ /* 0x000fda000780c800 */
[----:B------:R-:W-:Y:S05]  /*2b00*/  @!P0 BRA `(.L_x_109) ;  /* 0x00000004003c8947 */ /* 0x000fea0003800000 */
[C---:B------:R-:W-:Y:S02]  /*2b10*/  FSETP.NEU.FTZ.AND P2, PT, |R0|.reuse, +INF , PT ;  /* 0x7f8000000000780b */ /* 0x040fe40003f5d200 */
[----:B------:R-:W-:Y:S02]  /*2b20*/  FSETP.NEU.FTZ.AND P1, PT, |R3|, +INF , PT ;  /* 0x7f8000000300780b */ /* 0x000fe40003f3d200 */
[----:B------:R-:W-:-:S11]  /*2b30*/  FSETP.NEU.FTZ.AND P0, PT, |R0|, +INF , PT ;  /* 0x7f8000000000780b */ /* 0x000fd60003f1d200 */
[----:B------:R-:W-:Y:S05]  /*2b40*/  @!P1 BRA !P2, `(.L_x_109) ;  /* 0x00000004002c9947 */ /* 0x000fea0005000000 */
[----:B------:R-:W-:-:S04]  /*2b50*/  LOP3.LUT P2, RZ, R0, 0x7fffffff, RZ, 0xc0, !PT ;  /* 0x7fffffff00ff7812 */ /* 0x000fc8000784c0ff */
[----:B------:R-:W-:-:S13]  /*2b60*/  PLOP3.LUT P1, PT, P1, P2, PT, 0x2f, 0xf2 ;  /* 0x0000000000f2781c */ /* 0x000fda0000f24577 */
[----:B------:R-:W-:Y:S05]  /*2b70*/  @P1 BRA `(.L_x_110) ;  /* 0x0000000400181947 */ /* 0x000fea0003800000 */
[----:B------:R-:W-:-:S04]  /*2b80*/  LOP3.LUT P1, RZ, R13, 0x7fffffff, RZ, 0xc0, !PT ;  /* 0x7fffffff0dff7812 */ /* 0x000fc8000782c0ff */
[----:B------:R-:W-:-:S13]  /*2b90*/  PLOP3.LUT P0, PT, P0, P1, PT, 0x2f, 0xf2 ;  /* 0x0000000000f2781c */ /* 0x000fda0000702577 */
[----:B------:R-:W-:Y:S05]  /*2ba0*/  @P0 BRA `(.L_x_111) ;  /* 0x0000000400000947 */ /* 0x000fea0003800000 */
[----:B------:R-:W-:Y:S02]  /*2bb0*/  ISETP.GE.AND P0, PT, R12, RZ, PT ;  /* 0x000000ff0c00720c */ /* 0x000fe40003f06270 */
[----:B------:R-:W-:-:S11]  /*2bc0*/  ISETP.GE.AND P1, PT, R15, RZ, PT ;  /* 0x000000ff0f00720c */ /* 0x000fd60003f26270 */
[----:B------:R-:W-:Y:S01]  /*2bd0*/  @P0 MOV R10, RZ ;  /* 0x000000ff000a0202 */ /* 0x000fe20000000f00 */
[----:B------:R-:W-:Y:S01]  /*2be0*/  @!P0 FFMA R0, R0, 1.84467440737095516160e+19, RZ ;  /* 0x5f80000000008823 */ /* 0x000fe200000000ff */
[----:B------:R-:W-:Y:S01]  /*2bf0*/  @!P0 MOV R10, 0xffffffc0 ;  /* 0xffffffc0000a8802 */ /* 0x000fe20000000f00 */
[----:B------:R-:W-:-:S03]  /*2c00*/  @!P1 FFMA R13, R3, 1.84467440737095516160e+19, RZ ;  /* 0x5f800000030d9823 */ /* 0x000fc600000000ff */
[----:B------:R-:W-:-:S07]  /*2c10*/  @!P1 IADD3 R10, PT, PT, R10, 0x40, RZ ;  /* 0x000000400a0a9810 */ /* 0x000fce0007ffe0ff */
.L_x_107:
[----:B------:R-:W-:Y:S01]  /*2c20*/  LEA R12, R9, 0xc0800000, 0x17 ;  /* 0xc0800000090c7811 */ /* 0x000fe200078eb8ff */
[----:B------:R-:W-:Y:S01]  /*2c30*/  BSSY.RECONVERGENT B1, `(.L_x_112) ;  /* 0x0000036000017945 */ /* 0x000fe20003800200 */
[----:B------:R-:W-:Y:S02]  /*2c40*/  IADD3 R14, PT, PT, R14, -0x7f, RZ ;  /* 0xffffff810e0e7810 */ /* 0x000fe40007ffe0ff */
[----:B------:R-:W-:-:S03]  /*2c50*/  IADD3 R16, PT, PT, -R12, R13, RZ ;  /* 0x0000000d0c107210 */ /* 0x000fc60007ffe1ff */
[----:B------:R-:W-:Y:S01]  /*2c60*/  IMAD R0, R14, -0x800000, R0 ;  /* 0xff8000000e007824 */ /* 0x000fe200078e0200 */
[----:B------:R-:W0:Y:S01]  /*2c70*/  MUFU.RCP R13, R16 ;  /* 0x00000010000d7308 */ /* 0x000e220000001000 */
[----:B------:R-:W-:-:S04]  /*2c80*/  FADD.FTZ R15, -R16, -RZ ;  /* 0x800000ff100f7221 */ /* 0x000fc80000010100 */
[----:B0-----:R-:W-:-:S04]  /*2c90*/  FFMA R12, R13, R15, 1 ;  /* 0x3f8000000d0c7423 */ /* 0x001fc8000000000f */
[----:B------:R-:W-:-:S04]  /*2ca0*/  FFMA R13, R13, R12, R13 ;  /* 0x0000000c0d0d7223 */ /* 0x000fc8000000000d */
[----:B------:R-:W-:-:S04]  /*2cb0*/  FFMA R12, R0, R13, RZ ;  /* 0x0000000d000c7223 */ /* 0x000fc800000000ff */
[----:B------:R-:W-:-:S04]  /*2cc0*/  FFMA R17, R15, R12, R0 ;  /* 0x0000000c0f117223 */ /* 0x000fc80000000000 */
[----:B------:R-:W-:Y:S01]  /*2cd0*/  FFMA R12, R13, R17, R12 ;  /* 0x000000110d0c7223 */ /* 0x000fe2000000000c */
[----:B------:R-:W-:-:S03]  /*2ce0*/  IADD3 R17, PT, PT, R14, 0x7f, -R9 ;  /* 0x0000007f0e117810 */ /* 0x000fc60007ffe809 */
[----:B------:R-:W-:Y:S01]  /*2cf0*/  FFMA R15, R15, R12, R0 ;  /* 0x0000000c0f0f7223 */ /* 0x000fe20000000000 */
[----:B------:R-:W-:-:S03]  /*2d00*/  IADD3 R17, PT, PT, R17, R10, RZ ;  /* 0x0000000a11117210 */ /* 0x000fc60007ffe0ff */
[----:B------:R-:W-:-:S05]  /*2d10*/  FFMA R0, R13, R15, R12 ;  /* 0x0000000f0d007223 */ /* 0x000fca000000000c */
[----:B------:R-:W-:-:S04]  /*2d20*/  SHF.R.U32.HI R9, RZ, 0x17, R0 ;  /* 0x00000017ff097819 */ /* 0x000fc80000011600 */
[----:B------:R-:W-:-:S04]  /*2d30*/  LOP3.LUT R9, R9, 0xff, RZ, 0xc0, !PT ;  /* 0x000000ff09097812 */ /* 0x000fc800078ec0ff */
[----:B------:R-:W-:-:S04]  /*2d40*/  IADD3 R14, PT, PT, R9, R17, RZ ;  /* 0x00000011090e7210 */ /* 0x000fc80007ffe0ff */
[----:B------:R-:W-:-:S04]  /*2d50*/  IADD3 R9, PT, PT, R14, -0x1, RZ ;  /* 0xffffffff0e097810 */ /* 0x000fc80007ffe0ff */
[----:B------:R-:W-:-:S13]  /*2d60*/  ISETP.GE.U32.AND P0, PT, R9, 0xfe, PT ;  /* 0x000000fe0900780c */ /* 0x000fda0003f06070 */
[----:B------:R-:W-:Y:S05]  /*2d70*/  @!P0 BRA `(.L_x_113) ;  /* 0x0000000000808947 */ /* 0x000fea0003800000 */
[----:B------:R-:W-:-:S13]  /*2d80*/  ISETP.GT.AND P0, PT, R14, 0xfe, PT ;  /* 0x000000fe0e00780c */ /* 0x000fda0003f04270 */
[----:B------:R-:W-:Y:S05]  /*2d90*/  @P0 BRA `(.L_x_114) ;  /* 0x00000000006c0947 */ /* 0x000fea0003800000 */
[----:B------:R-:W-:-:S13]  /*2da0*/  ISETP.GE.AND P0, PT, R14, 0x1, PT ;  /* 0x000000010e00780c */ /* 0x000fda0003f06270 */
[----:B------:R-:W-:Y:S05]  /*2db0*/  @P0 BRA `(.L_x_115) ;  /* 0x0000000000740947 */ /* 0x000fea0003800000 */
[----:B------:R-:W-:Y:S02]  /*2dc0*/  ISETP.GE.AND P0, PT, R14, -0x18, PT ;  /* 0xffffffe80e00780c */ /* 0x000fe40003f06270 */
[----:B------:R-:W-:-:S11]  /*2dd0*/  LOP3.LUT R0, R0, 0x80000000, RZ, 0xc0, !PT ;  /* 0x8000000000007812 */ /* 0x000fd600078ec0ff */
[----:B------:R-:W-:Y:S05]  /*2de0*/  @!P0 BRA `(.L_x_115) ;  /* 0x0000000000688947 */ /* 0x000fea0003800000 */
[-CC-:B------:R-:W-:Y:S01]  /*2df0*/  FFMA.RZ R9, R13, R15.reuse, R12.reuse ;  /* 0x0000000f0d097223 */ /* 0x180fe2000000c00c */
[C---:B------:R-:W-:Y:S02]  /*2e00*/  ISETP.NE.AND P2, PT, R14.reuse, RZ, PT ;  /* 0x000000ff0e00720c */ /* 0x040fe40003f45270 */
[C---:B------:R-:W-:Y:S02]  /*2e10*/  ISETP.NE.AND P1, PT, R14.reuse, RZ, PT ;  /* 0x000000ff0e00720c */ /* 0x040fe40003f25270 */
[----:B------:R-:W-:Y:S01]  /*2e20*/  LOP3.LUT R10, R9, 0x7fffff, RZ, 0xc0, !PT ;  /* 0x007fffff090a7812 */ /* 0x000fe200078ec0ff */
[CCC-:B------:R-:W-:Y:S01]  /*2e30*/  FFMA.RP R9, R13.reuse, R15.reuse, R12.reuse ;  /* 0x0000000f0d097223 */ /* 0x1c0fe2000000800c */
[----:B------:R-:W-:Y:S01]  /*2e40*/  FFMA.RM R12, R13, R15, R12 ;  /* 0x0000000f0d0c7223 */ /* 0x000fe2000000400c */
[----:B------:R-:W-:Y:S02]  /*2e50*/  IADD3 R13, PT, PT, R14, 0x20, RZ ;  /* 0x000000200e0d7810 */ /* 0x000fe40007ffe0ff */
[----:B------:R-:W-:-:S02]  /*2e60*/  LOP3.LUT R10, R10, 0x800000, RZ, 0xfc, !PT ;  /* 0x008000000a0a7812 */ /* 0x000fc400078efcff */
[----:B------:R-:W-:Y:S02]  /*2e70*/  IADD3 R14, PT, PT, -R14, RZ, RZ ;  /* 0x000000ff0e0e7210 */ /* 0x000fe40007ffe1ff */
[----:B------:R-:W-:Y:S02]  /*2e80*/  SHF.L.U32 R13, R10, R13, RZ ;  /* 0x0000000d0a0d7219 */ /* 0x000fe400000006ff */
[----:B------:R-:W-:Y:S02]  /*2e90*/  FSETP.NEU.FTZ.AND P0, PT, R9, R12, PT ;  /* 0x0000000c0900720b */ /* 0x000fe40003f1d000 */
[----:B------:R-:W-:Y:S02]  /*2ea0*/  SEL R9, R14, RZ, P2 ;  /* 0x000000ff0e097207 */ /* 0x000fe40001000000 */
[----:B------:R-:W-:Y:S02]  /*2eb0*/  ISETP.NE.AND P1, PT, R13, RZ, P1 ;  /* 0x000000ff0d00720c */ /* 0x000fe40000f25270 */
[----:B------:R-:W-:-:S02]  /*2ec0*/  SHF.R.U32.HI R9, RZ, R9, R10 ;  /* 0x00000009ff097219 */ /* 0x000fc4000001160a */
[----:B------:R-:W-:Y:S02]  /*2ed0*/  PLOP3.LUT P0, PT, P0, P1, PT, 0xf8, 0x8f ;  /* 0x00000000008f781c */ /* 0x000fe40000703f70 */
[----:B------:R-:W-:Y:S02]  /*2ee0*/  SHF.R.U32.HI R13, RZ, 0x1, R9 ;  /* 0x00000001ff0d7819 */ /* 0x000fe40000011609 */
[----:B------:R-:W-:-:S04]  /*2ef0*/  SEL R10, RZ, 0x1, !P0 ;  /* 0x00000001ff0a7807 */ /* 0x000fc80004000000 */
[----:B------:R-:W-:-:S04]  /*2f00*/  LOP3.LUT R10, R10, 0x1, R13, 0xf8, !PT ;  /* 0x000000010a0a7812 */ /* 0x000fc800078ef80d */
[----:B------:R-:W-:-:S04]  /*2f10*/  LOP3.LUT R10, R10, R9, RZ, 0xc0, !PT ;  /* 0x000000090a0a7212 */ /* 0x000fc800078ec0ff */
[----:B------:R-:W-:-:S04]  /*2f20*/  IADD3 R13, PT, PT, R13, R10, RZ ;  /* 0x0000000a0d0d7210 */ /* 0x000fc80007ffe0ff */
[----:B------:R-:W-:Y:S01]  /*2f30*/  LOP3.LUT R0, R13, R0, RZ, 0xfc, !PT ;  /* 0x000000000d007212 */ /* 0x000fe200078efcff */
[----:B------:R-:W-:Y:S06]  /*2f40*/  BRA `(.L_x_115) ;  /* 0x0000000000107947 */ /* 0x000fec0003800000 */
.L_x_114:
[----:B------:R-:W-:-:S04]  /*2f50*/  LOP3.LUT R0, R0, 0x80000000, RZ, 0xc0, !PT ;  /* 0x8000000000007812 */ /* 0x000fc800078ec0ff */
[----:B------:R-:W-:Y:S01]  /*2f60*/  LOP3.LUT R0, R0, 0x7f800000, RZ, 0xfc, !PT ;  /* 0x7f80000000007812 */ /* 0x000fe200078efcff */
[----:B------:R-:W-:Y:S06]  /*2f70*/  BRA `(.L_x_115) ;  /* 0x0000000000047947 */ /* 0x000fec0003800000 */
.L_x_113:
[----:B------:R-:W-:-:S07]  /*2f80*/  LEA R0, R17, R0, 0x17 ;  /* 0x0000000011007211 */ /* 0x000fce00078eb8ff */
.L_x_115:
[----:B------:R-:W-:Y:S05]  /*2f90*/  BSYNC.RECONVERGENT B1 ;  /* 0x0000000000017941 */ /* 0x000fea0003800200 */
.L_x_112:
[----:B------:R-:W-:Y:S05]  /*2fa0*/  BRA `(.L_x_116) ;  /* 0x0000000000207947 */ /* 0x000fea0003800000 */
.L_x_111:
[----:B------:R-:W-:-:S04]  /*2fb0*/  LOP3.LUT R0, R13, 0x80000000, R0, 0x48, !PT ;  /* 0x800000000d007812 */ /* 0x000fc800078e4800 */
[----:B------:R-:W-:Y:S01]  /*2fc0*/  LOP3.LUT R0, R0, 0x7f800000, RZ, 0xfc, !PT ;  /* 0x7f80000000007812 */ /* 0x000fe200078efcff */
[----:B------:R-:W-:Y:S06]  /*2fd0*/  BRA `(.L_x_116) ;  /* 0x0000000000147947 */ /* 0x000fec0003800000 */
.L_x_110:
[----:B------:R-:W-:Y:S01]  /*2fe0*/  LOP3.LUT R0, R13, 0x80000000, R0, 0x48, !PT ;  /* 0x800000000d007812 */ /* 0x000fe200078e4800 */
[----:B------:R-:W-:Y:S06]  /*2ff0*/  BRA `(.L_x_116) ;  /* 0x00000000000c7947 */ /* 0x000fec0003800000 */
.L_x_109:
[----:B------:R-:W0:Y:S01]  /*3000*/  MUFU.RSQ R0, -QNAN ;  /* 0xffc0000000007908 */ /* 0x000e220000001400 */
[----:B------:R-:W-:Y:S05]  /*3010*/  BRA `(.L_x_116) ;  /* 0x0000000000047947 */ /* 0x000fea0003800000 */
.L_x_108:
[----:B------:R-:W-:-:S07]  /*3020*/  FADD.FTZ R0, R0, R3 ;  /* 0x0000000300007221 */ /* 0x000fce0000010000 */
.L_x_116:
[----:B------:R-:W-:Y:S05]  /*3030*/  BSYNC.RECONVERGENT B0 ;  /* 0x0000000000007941 */ /* 0x000fea0003800200 */
.L_x_106:
[----:B------:R-:W-:-:S04]  /*3040*/  HFMA2 R9, -RZ, RZ, 0, 0 ;  /* 0x00000000ff097431 */ /* 0x000fc800000001ff */
[----:B0-----:R-:W-:Y:S05]  /*3050*/  RET.REL.NODEC R8 `(_Z16normalize_kernelPfii) ;  /* 0xffffffcc08e87950 */ /* 0x001fea0003c3ffff */
.L_x_117:
        /* <DEDUP_REMOVED lines=10> */
.L_x_119:


//--------------------- .nv.shared.reserved.0     --------------------------
	.section	.nv.shared.reserved.0,"aw",@nobits
	.weak		__nv_reservedSMEM_offset_0_alias
	.size		__nv_reservedSMEM_offset_0_alias, 0, 64
	.other		__nv_reservedSMEM_offset_0_alias,@"STO_CUDA_RESERVED_SHARED STV_DEFAULT"
__nv_reservedSMEM_offset_0_alias:
	.zero		0
	.zero		64


//--------------------- .nv.constant0._Z11topk_kernelPKfPiiii --------------------------
	.section	.nv.constant0._Z11topk_kernelPKfPiiii,"a",@progbits
	.sectionflags	@""
	.align	4
.nv.constant0._Z11topk_kernelPKfPiiii:
	.zero		924


//--------------------- .nv.constant0._Z18l2_distance_kernelPKfS0_Pfiii --------------------------
	.section	.nv.constant0._Z18l2_distance_kernelPKfS0_Pfiii,"a",@progbits
	.sectionflags	@""
	.align	4
.nv.constant0._Z18l2_distance_kernelPKfS0_Pfiii:
	.zero		932


//--------------------- .nv.constant0._Z22cosine_distance_kernelPKfS0_Pfiii --------------------------
	.section	.nv.constant0._Z22cosine_distance_kernelPKfS0_Pfiii,"a",@progbits
	.sectionflags	@""
	.align	4
.nv.constant0._Z22cosine_distance_kernelPKfS0_Pfiii:
	.zero		932


//--------------------- .nv.constant0._Z16normalize_kernelPfii --------------------------
	.section	.nv.constant0._Z16normalize_kernelPfii,"a",@progbits
	.sectionflags	@""
	.align	4
.nv.constant0._Z16normalize_kernelPfii:
	.zero		912


//--------------------- SYMBOLS --------------------------

	.type		.nv.reservedSmem.offset0,@object
	.size		.nv.reservedSmem.offset0,0x4
